	.target	sm_90a

	.elftype	@"ET_EXEC"


//--------------------- .note.nv.tkinfo           --------------------------
	.section	.note.nv.tkinfo,"",@"SHT_NOTE"
	.sectionflags	@"SHF_NOTE_NV_TKINFO"
	.tkinfo
        /*0018*/ 	.word	0x00000002
        /*0030*/ 	.string	""
        /*0030*/ 	.string	"ptxas"
        /*0030*/ 	.string	"Cuda compilation tools, release 13.0, V13.0.88"
        /*0030*/ 	.string	"Build cuda_13.0.r13.0/compiler.36424714_0"
        /*0030*/ 	.string	"-v  -suppress-debug-info  -lineinfo  -arch sm_90a "



//--------------------- .note.nv.cuinfo           --------------------------
	.section	.note.nv.cuinfo,"",@"SHT_NOTE"
	.sectionflags	@"SHF_NOTE_NV_CUINFO"
        /*0018*/ 	.short	0x0002
        /*001a*/ 	.short	0x005a
        /*001c*/ 	.short	0x0082
	.zero		2


//--------------------- .nv.info                  --------------------------
	.section	.nv.info,"",@"SHT_CUDA_INFO"
	.align	4


	//----- nvinfo : EIATTR_REGCOUNT
	.align		4
        /*0000*/ 	.byte	0x04, 0x2f
        /*0002*/ 	.short	(.L_1 - .L_0)
	.align		4
.L_0:
        /*0004*/ 	.word	index@(gluon_wgmma)
        /*0008*/ 	.word	0x0000005a


	//----- nvinfo : EIATTR_FRAME_SIZE
	.align		4
.L_1:
        /*000c*/ 	.byte	0x04, 0x11
        /*000e*/ 	.short	(.L_3 - .L_2)
	.align		4
.L_2:
        /*0010*/ 	.word	index@(gluon_wgmma)
        /*0014*/ 	.word	0x00000000


	//----- nvinfo : EIATTR_MIN_STACK_SIZE
	.align		4
.L_3:
        /*0018*/ 	.byte	0x04, 0x12
        /*001a*/ 	.short	(.L_5 - .L_4)
	.align		4
.L_4:
        /*001c*/ 	.word	index@(gluon_wgmma)
        /*0020*/ 	.word	0x00000000
.L_5:


//--------------------- .nv.compat                --------------------------
	.section	.nv.compat,"",@"SHT_CUDA_COMPAT_INFO"
	.align	4
        /*0000*/ 	.byte	0x02, 0x09, 0x01, 0x00, 0x02, 0x02, 0x04, 0x00, 0x02, 0x05, 0x05, 0x00, 0x03, 0x07, 0x01, 0x01
        /*0010*/ 	.byte	0x02, 0x03, 0x03, 0x00, 0x02, 0x06, 0x01, 0x00, 0x04, 0x0b, 0x08, 0x00, 0x00, 0x00, 0x00, 0x00
        /*0020*/ 	.byte	0x00, 0x00, 0x00, 0x00


//--------------------- .nv.info.gluon_wgmma      --------------------------
	.section	.nv.info.gluon_wgmma,"",@"SHT_CUDA_INFO"
	.sectionflags	@""
	.align	4


	//----- nvinfo : EIATTR_CUDA_API_VERSION
	.align		4
        /*0000*/ 	.byte	0x04, 0x37
        /*0002*/ 	.short	(.L_7 - .L_6)
.L_6:
        /*0004*/ 	.word	0x00000082


	//----- nvinfo : EIATTR_KPARAM_INFO
	.align		4
.L_7:
        /*0008*/ 	.byte	0x04, 0x17
        /*000a*/ 	.short	(.L_9 - .L_8)
.L_8:
        /*000c*/ 	.word	0x00000000
        /*0010*/ 	.short	0x000a
        /*0012*/ 	.short	0x0048
        /*0014*/ 	.byte	0x00, 0xf4, 0x21, 0x00


	//----- nvinfo : EIATTR_KPARAM_INFO
	.align		4
.L_9:
        /*0018*/ 	.byte	0x04, 0x17
        /*001a*/ 	.short	(.L_11 - .L_10)
.L_10:
        /*001c*/ 	.word	0x00000000
        /*0020*/ 	.short	0x0009
        /*0022*/ 	.short	0x0040
        /*0024*/ 	.byte	0x00, 0xf4, 0x21, 0x00


	//----- nvinfo : EIATTR_KPARAM_INFO
	.align		4
.L_11:
        /*0028*/ 	.byte	0x04, 0x17
        /*002a*/ 	.short	(.L_13 - .L_12)
.L_12:
        /*002c*/ 	.word	0x00000000
        /*0030*/ 	.short	0x0008
        /*0032*/ 	.short	0x0038
        /*0034*/ 	.byte	0x00, 0xf0, 0x21, 0x00


	//----- nvinfo : EIATTR_KPARAM_INFO
	.align		4
.L_13:
        /*0038*/ 	.byte	0x04, 0x17
        /*003a*/ 	.short	(.L_15 - .L_14)
.L_14:
        /*003c*/ 	.word	0x00000000
        /*0040*/ 	.short	0x0007
        /*0042*/ 	.short	0x0030
        /*0044*/ 	.byte	0x00, 0xf0, 0x21, 0x00


	//----- nvinfo : EIATTR_KPARAM_INFO
	.align		4
.L_15:
        /*0048*/ 	.byte	0x04, 0x17
        /*004a*/ 	.short	(.L_17 - .L_16)
.L_16:
        /*004c*/ 	.word	0x00000000
        /*0050*/ 	.short	0x0006
        /*0052*/ 	.short	0x0028
        /*0054*/ 	.byte	0x00, 0xf0, 0x21, 0x00


	//----- nvinfo : EIATTR_KPARAM_INFO
	.align		4
.L_17:
        /*0058*/ 	.byte	0x04, 0x17
        /*005a*/ 	.short	(.L_19 - .L_18)
.L_18:
        /*005c*/ 	.word	0x00000000
        /*0060*/ 	.short	0x0005
        /*0062*/ 	.short	0x0020
        /*0064*/ 	.byte	0x00, 0xf0, 0x11, 0x00


	//----- nvinfo : EIATTR_KPARAM_INFO
	.align		4
.L_19:
        /*0068*/ 	.byte	0x04, 0x17
        /*006a*/ 	.short	(.L_21 - .L_20)
.L_20:
        /*006c*/ 	.word	0x00000000
        /*0070*/ 	.short	0x0004
        /*0072*/ 	.short	0x001c
        /*0074*/ 	.byte	0x00, 0xf0, 0x11, 0x00


	//----- nvinfo : EIATTR_KPARAM_INFO
	.align		4
.L_21:
        /*0078*/ 	.byte	0x04, 0x17
        /*007a*/ 	.short	(.L_23 - .L_22)
.L_22:
        /*007c*/ 	.word	0x00000000
        /*0080*/ 	.short	0x0003
        /*0082*/ 	.short	0x0018
        /*0084*/ 	.byte	0x00, 0xf0, 0x11, 0x00


	//----- nvinfo : EIATTR_KPARAM_INFO
	.align		4
.L_23:
        /*0088*/ 	.byte	0x04, 0x17
        /*008a*/ 	.short	(.L_25 - .L_24)
.L_24:
        /*008c*/ 	.word	0x00000000
        /*0090*/ 	.short	0x0002
        /*0092*/ 	.short	0x0010
        /*0094*/ 	.byte	0x00, 0xf4, 0x21, 0x00


	//----- nvinfo : EIATTR_KPARAM_INFO
	.align		4
.L_25:
        /*0098*/ 	.byte	0x04, 0x17
        /*009a*/ 	.short	(.L_27 - .L_26)
.L_26:
        /*009c*/ 	.word	0x00000000
        /*00a0*/ 	.short	0x0001
        /*00a2*/ 	.short	0x0008
        /*00a4*/ 	.byte	0x00, 0xf4, 0x21, 0x00


	//----- nvinfo : EIATTR_KPARAM_INFO
	.align		4
.L_27:
        /*00a8*/ 	.byte	0x04, 0x17
        /*00aa*/ 	.short	(.L_29 - .L_28)
.L_28:
        /*00ac*/ 	.word	0x00000000
        /*00b0*/ 	.short	0x0000
        /*00b2*/ 	.short	0x0000
        /*00b4*/ 	.byte	0x00, 0xf4, 0x21, 0x00


	//----- nvinfo : EIATTR_SPARSE_MMA_MASK
	.align		4
.L_29:
        /*00b8*/ 	.byte	0x03, 0x50
        /*00ba*/ 	.short	0x0000


	//----- nvinfo : EIATTR_MAXREG_COUNT
	.align		4
        /*00bc*/ 	.byte	0x03, 0x1b
        /*00be*/ 	.short	0x00ff


	//----- nvinfo : EIATTR_NUM_BARRIERS
	.align		4
        /*00c0*/ 	.byte	0x02, 0x4c
        /*00c2*/ 	.byte	0x01
	.zero		1


	//----- nvinfo : EIATTR_MERCURY_ISA_VERSION
	.align		4
        /*00c4*/ 	.byte	0x03, 0x5f
        /*00c6*/ 	.short	0x0101


	//----- nvinfo : EIATTR_INT_WARP_WIDE_INSTR_OFFSETS
	.align		4
        /*00c8*/ 	.byte	0x04, 0x31
        /*00ca*/ 	.short	(.L_31 - .L_30)


	//   ....[0]....
.L_30:
        /*00cc*/ 	.word	0x00001250


	//   ....[1]....
        /*00d0*/ 	.word	0x00001270


	//   ....[2]....
        /*00d4*/ 	.word	0x00001280


	//   ....[3]....
        /*00d8*/ 	.word	0x00001290


	//   ....[4]....
        /*00dc*/ 	.word	0x000013a0


	//   ....[5]....
        /*00e0*/ 	.word	0x000018b0


	//   ....[6]....
        /*00e4*/ 	.word	0x000018c0


	//   ....[7]....
        /*00e8*/ 	.word	0x00001930


	//   ....[8]....
        /*00ec*/ 	.word	0x00001940


	//   ....[9]....
        /*00f0*/ 	.word	0x00001e20


	//   ....[10]....
        /*00f4*/ 	.word	0x00001e40


	//----- nvinfo : EIATTR_COOP_GROUP_MASK_REGIDS
	.align		4
.L_31:
        /*00f8*/ 	.byte	0x04, 0x29
        /*00fa*/ 	.short	(.L_33 - .L_32)


	//   ....[0]....
.L_32:
        /*00fc*/ 	.word	0xffffffff


	//   ....[1]....
        /*0100*/ 	.word	0xffffffff


	//   ....[2]....
        /*0104*/ 	.word	0xffffffff


	//----- nvinfo : EIATTR_COOP_GROUP_INSTR_OFFSETS
	.align		4
.L_33:
        /*0108*/ 	.byte	0x04, 0x28
        /*010a*/ 	.short	(.L_35 - .L_34)


	//   ....[0]....
.L_34:
        /*010c*/ 	.word	0x00000140


	//   ....[1]....
        /*0110*/ 	.word	0x000006e0


	//   ....[2]....
        /*0114*/ 	.word	0x00000cb0


	//----- nvinfo : EIATTR_MBARRIER_INSTR_OFFSETS
	.align		4
.L_35:
        /*0118*/ 	.byte	0x04, 0x39
        /*011a*/ 	.short	(.L_37 - .L_36)


	//   ....[0]....
.L_36:
        /*011c*/ 	.word	0x00001400
        /*0120*/ 	.word	0x000000ff
        /*0124*/ 	.word	0x00028000
        /*0128*/ 	.short	0x0100
        /*012a*/ 	.byte	0x14
	.zero		1


	//   ....[1]....
        /*012c*/ 	.word	0x00001570
        /*0130*/ 	.word	0x000000ff
        /*0134*/ 	.word	0x00028008
        /*0138*/ 	.short	0x0100
        /*013a*/ 	.byte	0x14
	.zero		1


	//   ....[2]....
        /*013c*/ 	.word	0x000015a0
        /*0140*/ 	.word	0x000000ff
        /*0144*/ 	.word	0x00028010
        /*0148*/ 	.short	0x0100
        /*014a*/ 	.byte	0x14
	.zero		1


	//   ....[3]....
        /*014c*/ 	.word	0x000015c0
        /*0150*/ 	.word	0x000000ff
        /*0154*/ 	.word	0x00028018
        /*0158*/ 	.short	0x0100
        /*015a*/ 	.byte	0x14
	.zero		1


	//   ....[4]....
        /*015c*/ 	.word	0x000019f0
        /*0160*/ 	.word	0x000000ff
        /*0164*/ 	.word	0x00028000
        /*0168*/ 	.short	0x010a
        /*016a*/ 	.byte	0x12
	.zero		1


	//   ....[5]....
        /*016c*/ 	.word	0x00001d90
        /*0170*/ 	.word	0x000000ff
        /*0174*/ 	.word	0x00028000
        /*0178*/ 	.short	0x0108
        /*017a*/ 	.byte	0x14
	.zero		1


	//   ....[6]....
        /*017c*/ 	.word	0x00001eb0
        /*0180*/ 	.word	0x000000ff
        /*0184*/ 	.word	0x00028008
        /*0188*/ 	.short	0x0108
        /*018a*/ 	.byte	0x14
	.zero		1


	//   ....[7]....
        /*018c*/ 	.word	0x00001f90
        /*0190*/ 	.word	0x000000ff
        /*0194*/ 	.word	0x00028010
        /*0198*/ 	.short	0x0108
        /*019a*/ 	.byte	0x14
	.zero		1


	//   ....[8]....
        /*019c*/ 	.word	0x00002000
        /*01a0*/ 	.word	0x000000ff
        /*01a4*/ 	.word	0x00028018
        /*01a8*/ 	.short	0x0108
        /*01aa*/ 	.byte	0x14
	.zero		1


	//   ....[9]....
        /*01ac*/ 	.word	0x000022c0
        /*01b0*/ 	.word	0x000000ff
        /*01b4*/ 	.word	0x00028000
        /*01b8*/ 	.short	0x010a
        /*01ba*/ 	.byte	0x12
	.zero		1


	//----- nvinfo : EIATTR_NUM_MBARRIERS
	.align		4
.L_37:
        /*01bc*/ 	.byte	0x03, 0x38
        /*01be*/ 	.short	0x0004


	//----- nvinfo : EIATTR_EXIT_INSTR_OFFSETS
	.align		4
        /*01c0*/ 	.byte	0x04, 0x1c
        /*01c2*/ 	.short	(.L_39 - .L_38)


	//   ....[0]....
.L_38:
        /*01c4*/ 	.word	0x000022b0


	//----- nvinfo : EIATTR_REQNTID
	.align		4
.L_39:
        /*01c8*/ 	.byte	0x04, 0x10
        /*01ca*/ 	.short	(.L_41 - .L_40)
.L_40:
        /*01cc*/ 	.word	0x00000100
        /*01d0*/ 	.word	0x00000001
        /*01d4*/ 	.word	0x00000001


	//----- nvinfo : EIATTR_CRS_STACK_SIZE
	.align		4
.L_41:
        /*01d8*/ 	.byte	0x04, 0x1e
        /*01da*/ 	.short	(.L_43 - .L_42)
.L_42:
        /*01dc*/ 	.word	0x00000000


	//----- nvinfo : EIATTR_CBANK_PARAM_SIZE
	.align		4
.L_43:
        /*01e0*/ 	.byte	0x03, 0x19
        /*01e2*/ 	.short	0x0050


	//----- nvinfo : EIATTR_PARAM_CBANK
	.align		4
        /*01e4*/ 	.byte	0x04, 0x0a
        /*01e6*/ 	.short	(.L_45 - .L_44)
	.align		4
.L_44:
        /*01e8*/ 	.word	index@(.nv.constant0.gluon_wgmma)
        /*01ec*/ 	.short	0x0210
        /*01ee*/ 	.short	0x0050


	//----- nvinfo : EIATTR_SW_WAR
	.align		4
.L_45:
        /*01f0*/ 	.byte	0x04, 0x36
        /*01f2*/ 	.short	(.L_47 - .L_46)
.L_46:
        /*01f4*/ 	.word	0x00000008
.L_47:


//--------------------- .nv.callgraph             --------------------------
	.section	.nv.callgraph,"",@"SHT_CUDA_CALLGRAPH"
	.align	4
	.sectionentsize	8
	.align		4
        /*0000*/ 	.word	0x00000000
	.align		4
        /*0004*/ 	.word	0xffffffff
	.align		4
        /*0008*/ 	.word	0x00000000
	.align		4
        /*000c*/ 	.word	0xfffffffe
	.align		4
        /*0010*/ 	.word	0x00000000
	.align		4
        /*0014*/ 	.word	0xfffffffd
	.align		4
        /*0018*/ 	.word	0x00000000
	.align		4
        /*001c*/ 	.word	0xfffffffc


//--------------------- .text.gluon_wgmma         --------------------------
	.section	.text.gluon_wgmma,"ax",@progbits
	.align	128
        .global         gluon_wgmma
        .type           gluon_wgmma,@function
        .size           gluon_wgmma,(.L_x_53 - gluon_wgmma)
        .other          gluon_wgmma,@"STO_CUDA_ENTRY STV_DEFAULT"
gluon_wgmma:
.text.gluon_wgmma:
[----:B------:R-:W-:Y:S01]  /*0000*/  LDC R1, c[0x0][0x28] ;  /* 0x00000a00ff017b82 */ /* 0x000fe20000000800 */
[----:B------:R-:W1:Y:S07]  /*0010*/  S2R R0, SR_TID.X ;  /* 0x0000000000007919 */ /* 0x000e6e0000002100 */
[----:B------:R-:W2:Y:S01]  /*0020*/  S2UR UR4, SR_CgaCtaId ;  /* 0x00000000000479c3 */ /* 0x000ea20000008800 */
[----:B------:R-:W-:Y:S01]  /*0030*/  UMOV UR20, 0x400 ;  /* 0x0000040000147882 */ /* 0x000fe20000000000 */
[----:B------:R-:W-:Y:S01]  /*0040*/  ULDC UR6, c[0x0][0xc] ;  /* 0x0000030000067ab9 */ /* 0x000fe20000000800 */
[----:B------:R-:W-:Y:S01]  /*0050*/  ULDC.64 UR26, c[0x0][0x250] ;  /* 0x00009400001a7ab9 */ /* 0x000fe20000000a00 */
[----:B------:R-:W-:Y:S04]  /*0060*/  BSSY B0, `(.L_x_0) ;  /* 0x000001e000007945 */ /* 0x000fe80003800000 */
[----:B------:R-:W3:Y:S08]  /*0070*/  LDC R12, c[0x0][0x230] ;  /* 0x00008c00ff0c7b82 */ /* 0x000ef00000000800 */
[----:B------:R-:W-:Y:S08]  /*0080*/  S2UR UR32, SR_CTAID.Y ;  /* 0x00000000002079c3 */ /* 0x000ff00000002600 */
[----:B------:R-:W4:Y:S01]  /*0090*/  S2UR UR5, SR_CTAID.Z ;  /* 0x00000000000579c3 */ /* 0x000f220000002700 */
[----:B--2---:R-:W-:-:S03]  /*00a0*/  ULEA UR20, UR4, UR20, 0x18 ;  /* 0x0000001404147291 */ /* 0x004fc6000f8ec03f */
[----:B------:R-:W-:Y:S01]  /*00b0*/  ULDC UR4, c[0x0][0x10] ;  /* 0x0000040000047ab9 */ /* 0x000fe20000000800 */
[----:B-1----:R-:W-:-:S03]  /*00c0*/  LOP3.LUT R7, R0, 0xff, RZ, 0xc0, !PT ;  /* 0x000000ff00077812 */ /* 0x002fc600078ec0ff */
[----:B------:R-:W1:Y:S01]  /*00d0*/  S2UR UR33, SR_CTAID.X ;  /* 0x00000000002179c3 */ /* 0x000e620000002500 */
[----:B---3--:R-:W-:Y:S01]  /*00e0*/  VIADD R5, R12, 0xffffffff ;  /* 0xffffffff0c057836 */ /* 0x008fe20000000000 */
[C---:B------:R-:W-:Y:S02]  /*00f0*/  ISETP.GE.U32.AND P0, PT, R7.reuse, 0x20, PT ;  /* 0x000000200700780c */ /* 0x040fe40003f06070 */
[C---:B------:R-:W-:Y:S02]  /*0100*/  ISETP.NE.U32.AND P2, PT, R7.reuse, RZ, PT ;  /* 0x000000ff0700720c */ /* 0x040fe40003f45070 */
[----:B------:R-:W-:Y:S02]  /*0110*/  LEA R4, R7, UR20, 0x2 ;  /* 0x0000001407047c11 */ /* 0x000fe4000f8e10ff */
[----:B------:R-:W2:Y:S07]  /*0120*/  LDC R6, c[0x0][0x228] ;  /* 0x00008a00ff067b82 */ /* 0x000eae0000000800 */
[----:B------:R3:W-:Y:S01]  /*0130*/  @!P0 STS [R4], RZ ;  /* 0x000000ff04008388 */ /* 0x0007e20000000800 */
[----:B------:R-:W-:-:S03]  /*0140*/  NOP ;  /* 0x0000000000007918 */ /* 0x000fc60000000000 */
[----:B------:R3:W-:Y:S01]  /*0150*/  @!P2 STS [UR20+0x20], R5 ;  /* 0x00002005ff00a988 */ /* 0x0007e20008000814 */
[----:B----4-:R-:W-:-:S04]  /*0160*/  UIMAD UR4, UR5, UR4, UR32 ;  /* 0x00000004050472a4 */ /* 0x010fc8000f8e0220 */
[----:B-1----:R-:W-:-:S04]  /*0170*/  UIMAD UR4, UR4, UR6, UR33 ;  /* 0x00000006040472a4 */ /* 0x002fc8000f8e0221 */
[----:B------:R-:W-:Y:S01]  /*0180*/  UIMAD UR5, UR4, 0x180, URZ ;  /* 0x00000180040578a4 */ /* 0x000fe2000f8e023f */
[----:B--2---:R-:W-:Y:S02]  /*0190*/  VIADD R6, R6, 0xffffffff ;  /* 0xffffffff06067836 */ /* 0x004fe40000000000 */
[----:B------:R-:W-:Y:S01]  /*01a0*/  UMOV UR4, URZ ;  /* 0x0000003f00047c82 */ /* 0x000fe20008000000 */
[----:B------:R-:W-:-:S04]  /*01b0*/  UIADD3 UR22, UP0, UR5, UR26, URZ ;  /* 0x0000001a05167290 */ /* 0x000fc8000ff1e03f */
[----:B------:R-:W-:Y:S01]  /*01c0*/  ULEA.HI.X.SX32 UR23, UR5, UR27, 0x1, UP0 ;  /* 0x0000001b05177291 */ /* 0x000fe200080f0e3f */
[----:B---3--:R-:W-:Y:S11]  /*01d0*/  @P2 BRA `(.L_x_1) ;  /* 0x0000000000182947 */ /* 0x008ff60003800000 */
[----:B------:R-:W1:Y:S01]  /*01e0*/  LDS R2, [UR20+0x8] ;  /* 0x00000814ff027984 */ /* 0x000e620008000800 */
[----:B------:R-:W2:Y:S01]  /*01f0*/  LDC.64 R8, c[0x0][0x210] ;  /* 0x00008400ff087b82 */ /* 0x000ea20000000a00 */
[----:B------:R-:W-:Y:S02]  /*0200*/  IMAD.MOV.U32 R3, RZ, RZ, 0x70 ;  /* 0x00000070ff037424 */ /* 0x000fe400078e00ff */
[----:B--2---:R2:W-:Y:S03]  /*0210*/  STS.64 [UR20], R8 ;  /* 0x00000008ff007988 */ /* 0x0045e60008000a14 */
[----:B-1----:R-:W-:-:S05]  /*0220*/  LOP3.LUT R2, R2, 0x10, R3, 0xd8, !PT ;  /* 0x0000001002027812 */ /* 0x002fca00078ed803 */
[----:B------:R2:W-:Y:S02]  /*0230*/  STS [UR20+0x8], R2 ;  /* 0x00000802ff007988 */ /* 0x0005e40008000814 */
.L_x_1:
[----:B------:R-:W-:Y:S05]  /*0240*/  BSYNC B0 ;  /* 0x0000000000007941 */ /* 0x000fea0003800000 */
.L_x_0:
[----:B------:R-:W-:Y:S04]  /*0250*/  BSSY B0, `(.L_x_2) ;  /* 0x000000a000007945 */ /* 0x000fe80003800000 */
[----:B------:R-:W-:Y:S05]  /*0260*/  @P2 BRA `(.L_x_3) ;  /* 0x0000000000202947 */ /* 0x000fea0003800000 */
[----:B--2---:R-:W1:Y:S01]  /*0270*/  LDS R2, [UR20+0x34] ;  /* 0x00003414ff027984 */ /* 0x004e620008000800 */
[----:B------:R-:W-:Y:S02]  /*0280*/  IMAD.MOV.U32 R3, RZ, RZ, 0x7f000000 ;  /* 0x7f000000ff037424 */ /* 0x000fe400078e00ff */
[----:B------:R-:W-:Y:S01]  /*0290*/  @!P2 IMAD.MOV.U32 R8, RZ, RZ, 0x3f ;  /* 0x0000003fff08a424 */ /* 0x000fe200078e00ff */
[----:B------:R-:W2:Y:S02]  /*02a0*/  @!P2 LDS R9, [UR20+0x38] ;  /* 0x00003814ff09a984 */ /* 0x000ea40008000800 */
[----:B-1----:R-:W-:Y:S02]  /*02b0*/  LOP3.LUT R2, R2, 0xff000000, R3, 0xb8, !PT ;  /* 0xff00000002027812 */ /* 0x002fe400078eb803 */
[----:B--2---:R-:W-:-:S03]  /*02c0*/  @!P2 LOP3.LUT R3, R9, 0xff, R8, 0xb8, !PT ;  /* 0x000000ff0903a812 */ /* 0x004fc600078eb808 */
[----:B------:R1:W-:Y:S04]  /*02d0*/  STS [UR20+0x34], R2 ;  /* 0x00003402ff007988 */ /* 0x0003e80008000814 */
[----:B------:R1:W-:Y:S02]  /*02e0*/  @!P2 STS [UR20+0x38], R3 ;  /* 0x00003803ff00a988 */ /* 0x0003e40008000814 */
.L_x_3:
[----:B------:R-:W-:Y:S05]  /*02f0*/  BSYNC B0 ;  /* 0x0000000000007941 */ /* 0x000fea0003800000 */
.L_x_2:
[----:B------:R-:W-:Y:S04]  /*0300*/  BSSY B0, `(.L_x_4) ;  /* 0x000000a000007945 */ /* 0x000fe80003800000 */
[----:B------:R-:W-:Y:S05]  /*0310*/  @P2 BRA `(.L_x_5) ;  /* 0x0000000000202947 */ /* 0x000fea0003800000 */
[----:B-12---:R-:W1:Y:S01]  /*0320*/  LDS R2, [UR20+0x1c] ;  /* 0x00001c14ff027984 */ /* 0x006e620008000800 */
[----:B------:R-:W2:Y:S03]  /*0330*/  LDC.64 R10, c[0x0][0x238] ;  /* 0x00008e00ff0a7b82 */ /* 0x000ea60000000a00 */
[----:B------:R3:W-:Y:S01]  /*0340*/  STS [UR20+0x24], R6 ;  /* 0x00002406ff007988 */ /* 0x0007e20008000814 */
[--C-:B--2---:R-:W-:Y:S02]  /*0350*/  SHF.R.U32.HI R9, RZ, 0x4, R11.reuse ;  /* 0x00000004ff097819 */ /* 0x104fe4000001160b */
[----:B------:R-:W-:-:S05]  /*0360*/  SHF.R.U64 R3, R10, 0x4, R11 ;  /* 0x000000040a037819 */ /* 0x000fca000000120b */
[----:B------:R3:W-:Y:S01]  /*0370*/  STS [UR20+0xc], R3 ;  /* 0x00000c03ff007988 */ /* 0x0007e20008000814 */
[----:B-1----:R-:W-:-:S05]  /*0380*/  LOP3.LUT R2, R2, 0xf, R9, 0xb8, !PT ;  /* 0x0000000f02027812 */ /* 0x002fca00078eb809 */
[----:B------:R3:W-:Y:S02]  /*0390*/  STS [UR20+0x1c], R2 ;  /* 0x00001c02ff007988 */ /* 0x0007e40008000814 */
.L_x_5:
[----:B------:R-:W-:Y:S05]  /*03a0*/  BSYNC B0 ;  /* 0x0000000000007941 */ /* 0x000fea0003800000 */
.L_x_4:
[----:B------:R-:W-:Y:S04]  /*03b0*/  BSSY B1, `(.L_x_6) ;  /* 0x000001d000017945 */ /* 0x000fe80003800000 */
[----:B------:R-:W-:Y:S04]  /*03c0*/  BSSY B0, `(.L_x_7) ;  /* 0x0000018000007945 */ /* 0x000fe80003800000 */
[----:B------:R-:W-:Y:S05]  /*03d0*/  @P2 BRA `(.L_x_8) ;  /* 0x00000000001c2947 */ /* 0x000fea0003800000 */
[----:B-123--:R-:W1:Y:S02]  /*03e0*/  LDS R2, [UR20+0x34] ;  /* 0x00003414ff027984 */ /* 0x00ee640008000800 */
[----:B-1----:R-:W-:-:S05]  /*03f0*/  LOP3.LUT R2, R2, 0x7, RZ, 0xb8, !PT ;  /* 0x0000000702027812 */ /* 0x002fca00078eb8ff */
[----:B------:R1:W-:Y:S01]  /*0400*/  STS [UR20+0x34], R2 ;  /* 0x00003402ff007988 */ /* 0x0003e20008000814 */
[----:B------:R-:W-:Y:S05]  /*0410*/  @P2 BRA `(.L_x_9) ;  /* 0x00000000001c2947 */ /* 0x000fea0003800000 */
[----:B-1----:R-:W1:Y:S02]  /*0420*/  LDS R2, [UR20+0x34] ;  /* 0x00003414ff027984 */ /* 0x002e640008000800 */
[----:B-1----:R-:W-:-:S05]  /*0430*/  LOP3.LUT R2, R2, 0x38, RZ, 0xb8, !PT ;  /* 0x0000003802027812 */ /* 0x002fca00078eb8ff */
[----:B------:R4:W-:Y:S02]  /*0440*/  STS [UR20+0x34], R2 ;  /* 0x00003402ff007988 */ /* 0x0009e40008000814 */
.L_x_8:
[----:B------:R-:W-:Y:S05]  /*0450*/  @P2 BRA `(.L_x_10) ;  /* 0x00000000001c2947 */ /* 0x000fea0003800000 */
[----:B-1234-:R-:W1:Y:S02]  /*0460*/  LDS R2, [UR20+0x8] ;  /* 0x00000814ff027984 */ /* 0x01ee640008000800 */
[----:B-1----:R-:W-:-:S05]  /*0470*/  LOP3.LUT R2, R2, 0x780, RZ, 0xb8, !PT ;  /* 0x0000078002027812 */ /* 0x002fca00078eb8ff */
[----:B------:R2:W-:Y:S02]  /*0480*/  STS [UR20+0x8], R2 ;  /* 0x00000802ff007988 */ /* 0x0005e40008000814 */
.L_x_9:
[----:B------:R-:W-:Y:S05]  /*0490*/  @P2 BRA `(.L_x_11) ;  /* 0x0000000000282947 */ /* 0x000fea0003800000 */
[----:B-12---:R-:W1:Y:S02]  /*04a0*/  LDS R2, [UR20+0x8] ;  /* 0x00000814ff027984 */ /* 0x006e640008000800 */
[----:B-1----:R-:W-:-:S05]  /*04b0*/  LOP3.LUT R2, R2, 0x1800, RZ, 0xb8, !PT ;  /* 0x0000180002027812 */ /* 0x002fca00078eb8ff */
[----:B------:R5:W-:Y:S02]  /*04c0*/  STS [UR20+0x8], R2 ;  /* 0x00000802ff007988 */ /* 0x000be40008000814 */
.L_x_10:
[----:B------:R-:W-:Y:S05]  /*04d0*/  @P2 BREAK B0 ;  /* 0x0000000000002942 */ /* 0x000fea0003800000 */
[----:B------:R-:W-:Y:S05]  /*04e0*/  @P2 BRA `(.L_x_12) ;  /* 0x0000000000242947 */ /* 0x000fea0003800000 */
[----:B-1-3--:R-:W1:Y:S01]  /*04f0*/  LDS R3, [UR20+0x8] ;  /* 0x00000814ff037984 */ /* 0x00ae620008000800 */
[----:B--2-45:R-:W-:-:S05]  /*0500*/  IMAD.MOV.U32 R2, RZ, RZ, 0x6000 ;  /* 0x00006000ff027424 */ /* 0x034fca00078e00ff */
[----:B-1----:R-:W-:-:S04]  /*0510*/  LOP3.LUT R2, R3, 0x6000, R2, 0xd8, !PT ;  /* 0x0000600003027812 */ /* 0x002fc800078ed802 */
[----:B------:R-:W-:-:S05]  /*0520*/  LOP3.LUT R2, R2, 0x400000, RZ, 0xb8, !PT ;  /* 0x0040000002027812 */ /* 0x000fca00078eb8ff */
[----:B------:R3:W-:Y:S02]  /*0530*/  STS [UR20+0x8], R2 ;  /* 0x00000802ff007988 */ /* 0x0007e40008000814 */
.L_x_11:
[----:B------:R-:W-:Y:S05]  /*0540*/  BSYNC B0 ;  /* 0x0000000000007941 */ /* 0x000fea0003800000 */
.L_x_7:
[----:B-123--:R-:W1:Y:S02]  /*0550*/  @!P2 LDS R2, [UR20+0x8] ;  /* 0x00000814ff02a984 */ /* 0x00ee640008000800 */
[----:B-1----:R-:W-:-:S05]  /*0560*/  @!P2 LOP3.LUT R2, R2, 0x8000, RZ, 0xb8, !PT ;  /* 0x000080000202a812 */ /* 0x002fca00078eb8ff */
[----:B------:R1:W-:Y:S02]  /*0570*/  @!P2 STS [UR20+0x8], R2 ;  /* 0x00000802ff00a988 */ /* 0x0003e40008000814 */
.L_x_12:
[----:B------:R-:W-:Y:S05]  /*0580*/  BSYNC B1 ;  /* 0x0000000000017941 */ /* 0x000fea0003800000 */
.L_x_6:
[----:B------:R-:W-:Y:S05]  /*0590*/  WARPSYNC.ALL ;  /* 0x0000000000007948 */ /* 0x000fea0003800000 */
[----:B------:R-:W-:Y:S05]  /*05a0*/  @P0 BRA `(.L_x_13) ;  /* 0x0000000000280947 */ /* 0x000fea0003800000 */
[----:B-12345:R-:W1:Y:S01]  /*05b0*/  S2R R2, SR_LANEID ;  /* 0x0000000000027919 */ /* 0x03ee620000000000 */
[----:B------:R-:W-:Y:S05]  /*05c0*/  WARPSYNC.ALL ;  /* 0x0000000000007948 */ /* 0x000fea0003800000 */
[----:B-1----:R-:W-:-:S05]  /*05d0*/  IMAD.SHL.U32 R8, R2, 0x4, RZ ;  /* 0x0000000402087824 */ /* 0x002fca00078e00ff */
[----:B------:R-:W1:Y:S01]  /*05e0*/  LDS R9, [R8+UR20] ;  /* 0x0000001408097984 */ /* 0x000e620008000800 */
[----:B------:R-:W-:-:S05]  /*05f0*/  IADD3 R2, P1, R8, UR22, RZ ;  /* 0x0000001608027c10 */ /* 0x000fca000ff3e0ff */
[----:B------:R-:W-:-:S05]  /*0600*/  IMAD.X R3, RZ, RZ, UR23, P1 ;  /* 0x00000017ff037e24 */ /* 0x000fca00088e06ff */
[----:B-1----:R1:W2:Y:S01]  /*0610*/  ATOMG.E.EXCH.STRONG.GPU PT, RZ, [R2], R9 ;  /* 0x0000000902ff73a8 */ /* 0x0022a200041ee100 */
[----:B------:R-:W-:-:S04]  /*0620*/  DEPBAR {5,4,3,2,1,0} ;  /* 0x0000003f0000791a */ /* 0x000fc80000000000 */
[----:B------:R1:W-:Y:S01]  /*0630*/  UTMACCTL.IV [UR22] ;  /* 0x00000000160079b9 */ /* 0x0003e20008000000 */
[----:B------:R-:W-:Y:S01]  /*0640*/  NOP ;  /* 0x0000000000007918 */ /* 0x000fe20000000000 */
.L_x_13:
[----:B------:R-:W-:Y:S05]  /*0650*/  @P0 BRA `(.L_x_14) ;  /* 0x00000000000c0947 */ /* 0x000fea0003800000 */
[----:B------:R0:W-:Y:S01]  /*0660*/  UTMACMDFLUSH ;  /* 0x00000000000079b7 */ /* 0x0001e20000000000 */
[----:B------:R-:W-:Y:S05]  /*0670*/  @P0 BRA `(.L_x_14) ;  /* 0x0000000000040947 */ /* 0x000fea0003800000 */
[----:B------:R-:W-:-:S04]  /*0680*/  DEPBAR.LE SB0, 0x0 ;  /* 0x000080000000791a */ /* 0x000fc80000000000 */
.L_x_14:
[----:B------:R-:W-:Y:S05]  /*0690*/  WARPSYNC.ALL ;  /* 0x0000000000007948 */ /* 0x000fea0003800000 */
[----:B--2---:R-:W-:Y:S06]  /*06a0*/  BAR.SYNC.DEFER_BLOCKING 0x0 ;  /* 0x0000000000007b1d */ /* 0x004fec0000010000 */
[----:B------:R-:W-:Y:S02]  /*06b0*/  BSSY B1, `(.L_x_15) ;  /* 0x000000b000017945 */ /* 0x000fe40003800000 */
[----:B------:R-:W-:Y:S06]  /*06c0*/  BAR.SYNC.DEFER_BLOCKING 0x0 ;  /* 0x0000000000007b1d */ /* 0x000fec0000010000 */
[----:B------:R2:W-:Y:S01]  /*06d0*/  @!P0 STS [R4], RZ ;  /* 0x000000ff04008388 */ /* 0x0005e20000000800 */
[----:B------:R-:W-:Y:S01]  /*06e0*/  NOP ;  /* 0x0000000000007918 */ /* 0x000fe20000000000 */
[----:B------:R-:W-:Y:S05]  /*06f0*/  @P2 BRA `(.L_x_16) ;  /* 0x0000000000182947 */ /* 0x000fea0003800000 */
[----:B-1-345:R-:W1:Y:S01]  /*0700*/  LDS R2, [UR20+0x8] ;  /* 0x00000814ff027984 */ /* 0x03ae620008000800 */
[----:B------:R-:W3:Y:S01]  /*0710*/  LDC.64 R8, c[0x0][0x218] ;  /* 0x00008600ff087b82 */ /* 0x000ee20000000a00 */
[----:B------:R-:W-:Y:S02]  /*0720*/  IMAD.MOV.U32 R3, RZ, RZ, 0x70 ;  /* 0x00000070ff037424 */ /* 0x000fe400078e00ff */
[----:B---3--:R3:W-:Y:S03]  /*0730*/  STS.64 [UR20], R8 ;  /* 0x00000008ff007988 */ /* 0x0087e60008000a14 */
[----:B-1----:R-:W-:-:S05]  /*0740*/  LOP3.LUT R2, R2, 0x10, R3, 0xd8, !PT ;  /* 0x0000001002027812 */ /* 0x002fca00078ed803 */
[----:B------:R3:W-:Y:S02]  /*0750*/  STS [UR20+0x8], R2 ;  /* 0x00000802ff007988 */ /* 0x0007e40008000814 */
.L_x_16:
[----:B-1----:R-:W-:Y:S05]  /*0760*/  BSYNC B1 ;  /* 0x0000000000017941 */ /* 0x002fea0003800000 */
.L_x_15:
[----:B------:R-:W-:Y:S04]  /*0770*/  BSSY B2, `(.L_x_17) ;  /* 0x000000f000027945 */ /* 0x000fe80003800000 */
[----:B------:R-:W-:Y:S04]  /*0780*/  BSSY B1, `(.L_x_18) ;  /* 0x000000c000017945 */ /* 0x000fe80003800000 */
[----:B------:R-:W-:Y:S05]  /*0790*/  @P2 BRA `(.L_x_19) ;  /* 0x0000000000282947 */ /* 0x000fea0003800000 */
[----:B---345:R-:W1:Y:S01]  /*07a0*/  LDS R2, [UR20+0x34] ;  /* 0x00003414ff027984 */ /* 0x038e620008000800 */
[----:B------:R-:W-:Y:S01]  /*07b0*/  IMAD.MOV.U32 R3, RZ, RZ, 0x7f000000 ;  /* 0x7f000000ff037424 */ /* 0x000fe200078e00ff */
[----:B------:R-:W-:Y:S05]  /*07c0*/  @P2 BREAK B1 ;  /* 0x0000000000012942 */ /* 0x000fea0003800000 */
[----:B-1----:R-:W-:-:S05]  /*07d0*/  LOP3.LUT R2, R2, 0xff000000, R3, 0xb8, !PT ;  /* 0xff00000002027812 */ /* 0x002fca00078eb803 */
[----:B------:R1:W-:Y:S01]  /*07e0*/  STS [UR20+0x34], R2 ;  /* 0x00003402ff007988 */ /* 0x0003e20008000814 */
[----:B------:R-:W-:Y:S05]  /*07f0*/  @P2 BRA `(.L_x_20) ;  /* 0x0000000000182947 */ /* 0x000fea0003800000 */
[----:B------:R-:W3:Y:S01]  /*0800*/  LDS R3, [UR20+0x38] ;  /* 0x00003814ff037984 */ /* 0x000ee20008000800 */
[----:B-1----:R-:W-:-:S05]  /*0810*/  IMAD.MOV.U32 R2, RZ, RZ, 0xff ;  /* 0x000000ffff027424 */ /* 0x002fca00078e00ff */
[----:B---3--:R-:W-:-:S05]  /*0820*/  LOP3.LUT R2, R3, 0xff, R2, 0xb8, !PT ;  /* 0x000000ff03027812 */ /* 0x008fca00078eb802 */
[----:B------:R1:W-:Y:S02]  /*0830*/  STS [UR20+0x38], R2 ;  /* 0x00003802ff007988 */ /* 0x0003e40008000814 */
.L_x_19:
[----:B------:R-:W-:Y:S05]  /*0840*/  BSYNC B1 ;  /* 0x0000000000017941 */ /* 0x000fea0003800000 */
.L_x_18:
[----:B------:R1:W-:Y:S02]  /*0850*/  @!P2 STS [UR20+0x20], R5 ;  /* 0x00002005ff00a988 */ /* 0x0003e40008000814 */
.L_x_20:
[----:B------:R-:W-:Y:S05]  /*0860*/  BSYNC B2 ;  /* 0x0000000000027941 */ /* 0x000fea0003800000 */
.L_x_17:
[----:B------:R-:W-:Y:S05]  /*0870*/  WARPSYNC.ALL ;  /* 0x0000000000007948 */ /* 0x000fea0003800000 */
[----:B-1----:R-:W1:Y:S01]  /*0880*/  LDC R5, c[0x0][0x22c] ;  /* 0x00008b00ff057b82 */ /* 0x002e620000000800 */
[----:B------:R-:W-:Y:S01]  /*0890*/  BSSY B2, `(.L_x_21) ;  /* 0x000000b000027945 */ /* 0x000fe20003800000 */
[----:B-1----:R-:W-:-:S03]  /*08a0*/  VIADD R5, R5, 0xffffffff ;  /* 0xffffffff05057836 */ /* 0x002fc60000000000 */
[----:B------:R-:W-:Y:S05]  /*08b0*/  @P2 BRA `(.L_x_22) ;  /* 0x0000000000202947 */ /* 0x000fea0003800000 */
[----:B---345:R-:W1:Y:S01]  /*08c0*/  LDS R2, [UR20+0x1c] ;  /* 0x00001c14ff027984 */ /* 0x038e620008000800 */
[----:B------:R-:W3:Y:S03]  /*08d0*/  LDC.64 R10, c[0x0][0x240] ;  /* 0x00009000ff0a7b82 */ /* 0x000ee60000000a00 */
[----:B------:R4:W-:Y:S01]  /*08e0*/  STS [UR20+0x24], R5 ;  /* 0x00002405ff007988 */ /* 0x0009e20008000814 */
[--C-:B---3--:R-:W-:Y:S02]  /*08f0*/  SHF.R.U32.HI R9, RZ, 0x4, R11.reuse ;  /* 0x00000004ff097819 */ /* 0x108fe4000001160b */
[----:B------:R-:W-:-:S05]  /*0900*/  SHF.R.U64 R3, R10, 0x4, R11 ;  /* 0x000000040a037819 */ /* 0x000fca000000120b */
[----:B------:R4:W-:Y:S01]  /*0910*/  STS [UR20+0xc], R3 ;  /* 0x00000c03ff007988 */ /* 0x0009e20008000814 */
[----:B-1----:R-:W-:-:S05]  /*0920*/  LOP3.LUT R2, R2, 0xf, R9, 0xb8, !PT ;  /* 0x0000000f02027812 */ /* 0x002fca00078eb809 */
[----:B------:R4:W-:Y:S02]  /*0930*/  STS [UR20+0x1c], R2 ;  /* 0x00001c02ff007988 */ /* 0x0009e40008000814 */
.L_x_22:
[----:B------:R-:W-:Y:S05]  /*0940*/  BSYNC B2 ;  /* 0x0000000000027941 */ /* 0x000fea0003800000 */
.L_x_21:
[----:B------:R-:W-:Y:S04]  /*0950*/  BSSY B3, `(.L_x_23) ;  /* 0x000001d000037945 */ /* 0x000fe80003800000 */
[----:B------:R-:W-:Y:S04]  /*0960*/  BSSY B2, `(.L_x_24) ;  /* 0x0000018000027945 */ /* 0x000fe80003800000 */
[----:B------:R-:W-:Y:S05]  /*0970*/  @P2 BRA `(.L_x_25) ;  /* 0x00000000001c2947 */ /* 0x000fea0003800000 */
[----:B---345:R-:W1:Y:S02]  /*0980*/  LDS R2, [UR20+0x34] ;  /* 0x00003414ff027984 */ /* 0x038e640008000800 */
[----:B-1----:R-:W-:-:S05]  /*0990*/  LOP3.LUT R2, R2, 0x7, RZ, 0xb8, !PT ;  /* 0x0000000702027812 */ /* 0x002fca00078eb8ff */
[----:B------:R1:W-:Y:S01]  /*09a0*/  STS [UR20+0x34], R2 ;  /* 0x00003402ff007988 */ /* 0x0003e20008000814 */
[----:B------:R-:W-:Y:S05]  /*09b0*/  @P2 BRA `(.L_x_26) ;  /* 0x00000000001c2947 */ /* 0x000fea0003800000 */
[----:B-1----:R-:W1:Y:S02]  /*09c0*/  LDS R2, [UR20+0x34] ;  /* 0x00003414ff027984 */ /* 0x002e640008000800 */
[----:B-1----:R-:W-:-:S05]  /*09d0*/  LOP3.LUT R2, R2, 0x38, RZ, 0xb8, !PT ;  /* 0x0000003802027812 */ /* 0x002fca00078eb8ff */
[----:B------:R1:W-:Y:S02]  /*09e0*/  STS [UR20+0x34], R2 ;  /* 0x00003402ff007988 */ /* 0x0003e40008000814 */
.L_x_25:
[----:B------:R-:W-:Y:S05]  /*09f0*/  @P2 BRA `(.L_x_27) ;  /* 0x00000000001c2947 */ /* 0x000fea0003800000 */
[----:B-1-345:R-:W1:Y:S02]  /*0a00*/  LDS R2, [UR20+0x8] ;  /* 0x00000814ff027984 */ /* 0x03ae640008000800 */
[----:B-1----:R-:W-:-:S05]  /*0a10*/  LOP3.LUT R2, R2, 0x780, RZ, 0xb8, !PT ;  /* 0x0000078002027812 */ /* 0x002fca00078eb8ff */
[----:B------:R3:W-:Y:S02]  /*0a20*/  STS [UR20+0x8], R2 ;  /* 0x00000802ff007988 */ /* 0x0007e40008000814 */
.L_x_26:
[----:B------:R-:W-:Y:S05]  /*0a30*/  @P2 BRA `(.L_x_28) ;  /* 0x0000000000282947 */ /* 0x000fea0003800000 */
[----:B-1-3--:R-:W1:Y:S02]  /*0a40*/  LDS R2, [UR20+0x8] ;  /* 0x00000814ff027984 */ /* 0x00ae640008000800 */
[----:B-1----:R-:W-:-:S05]  /*0a50*/  LOP3.LUT R2, R2, 0x1800, RZ, 0xb8, !PT ;  /* 0x0000180002027812 */ /* 0x002fca00078eb8ff */
[----:B------:R1:W-:Y:S02]  /*0a60*/  STS [UR20+0x8], R2 ;  /* 0x00000802ff007988 */ /* 0x0003e40008000814 */
.L_x_27:
[----:B------:R-:W-:Y:S05]  /*0a70*/  @P2 BREAK B2 ;  /* 0x0000000000022942 */ /* 0x000fea0003800000 */
[----:B------:R-:W-:Y:S05]  /*0a80*/  @P2 BRA `(.L_x_29) ;  /* 0x0000000000242947 */ /* 0x000fea0003800000 */
[----:B-1-345:R-:W1:Y:S01]  /*0a90*/  LDS R2, [UR20+0x8] ;  /* 0x00000814ff027984 */ /* 0x03ae620008000800 */
[----:B------:R-:W-:-:S05]  /*0aa0*/  IMAD.MOV.U32 R3, RZ, RZ, 0x6000 ;  /* 0x00006000ff037424 */ /* 0x000fca00078e00ff */
[----:B-1----:R-:W-:-:S04]  /*0ab0*/  LOP3.LUT R2, R2, 0x6000, R3, 0xd8, !PT ;  /* 0x0000600002027812 */ /* 0x002fc800078ed803 */
[----:B------:R-:W-:-:S05]  /*0ac0*/  LOP3.LUT R2, R2, 0x400000, RZ, 0xb8, !PT ;  /* 0x0040000002027812 */ /* 0x000fca00078eb8ff */
[----:B------:R4:W-:Y:S02]  /*0ad0*/  STS [UR20+0x8], R2 ;  /* 0x00000802ff007988 */ /* 0x0009e40008000814 */
.L_x_28:
[----:B------:R-:W-:Y:S05]  /*0ae0*/  BSYNC B2 ;  /* 0x0000000000027941 */ /* 0x000fea0003800000 */
.L_x_24:
[----:B-1-34-:R-:W1:Y:S02]  /*0af0*/  @!P2 LDS R2, [UR20+0x8] ;  /* 0x00000814ff02a984 */ /* 0x01ae640008000800 */
[----:B-1----:R-:W-:-:S05]  /*0b00*/  @!P2 LOP3.LUT R2, R2, 0x8000, RZ, 0xb8, !PT ;  /* 0x000080000202a812 */ /* 0x002fca00078eb8ff */
[----:B------:R1:W-:Y:S02]  /*0b10*/  @!P2 STS [UR20+0x8], R2 ;  /* 0x00000802ff00a988 */ /* 0x0003e40008000814 */
.L_x_29:
[----:B------:R-:W-:Y:S05]  /*0b20*/  BSYNC B3 ;  /* 0x0000000000037941 */ /* 0x000fea0003800000 */
.L_x_23:
[----:B------:R-:W-:Y:S05]  /*0b30*/  WARPSYNC.ALL ;  /* 0x0000000000007948 */ /* 0x000fea0003800000 */
[----:B------:R-:W-:-:S04]  /*0b40*/  UIADD3 UR25, UR5, 0x80, URZ ;  /* 0x0000008005197890 */ /* 0x000fc8000fffe03f */
[----:B------:R-:W-:-:S04]  /*0b50*/  UIADD3 UR24, UP0, UR25, UR26, URZ ;  /* 0x0000001a19187290 */ /* 0x000fc8000ff1e03f */
[----:B------:R-:W-:Y:S01]  /*0b60*/  ULEA.HI.X.SX32 UR25, UR25, UR27, 0x1, UP0 ;  /* 0x0000001b19197291 */ /* 0x000fe200080f0e3f */
[----:B------:R-:W-:Y:S11]  /*0b70*/  @P0 BRA `(.L_x_30) ;  /* 0x0000000000280947 */ /* 0x000ff60003800000 */
[----:B-1-345:R-:W1:Y:S01]  /*0b80*/  S2R R2, SR_LANEID ;  /* 0x0000000000027919 */ /* 0x03ae620000000000 */
[----:B------:R-:W-:Y:S05]  /*0b90*/  WARPSYNC.ALL ;  /* 0x0000000000007948 */ /* 0x000fea0003800000 */
[----:B-1----:R-:W-:-:S05]  /*0ba0*/  IMAD.SHL.U32 R8, R2, 0x4, RZ ;  /* 0x0000000402087824 */ /* 0x002fca00078e00ff */
[----:B------:R-:W1:Y:S01]  /*0bb0*/  LDS R9, [R8+UR20] ;  /* 0x0000001408097984 */ /* 0x000e620008000800 */
[----:B------:R-:W-:-:S05]  /*0bc0*/  IADD3 R2, P1, R8, UR24, RZ ;  /* 0x0000001808027c10 */ /* 0x000fca000ff3e0ff */
[----:B------:R-:W-:-:S05]  /*0bd0*/  IMAD.X R3, RZ, RZ, UR25, P1 ;  /* 0x00000019ff037e24 */ /* 0x000fca00088e06ff */
[----:B-1----:R1:W3:Y:S01]  /*0be0*/  ATOMG.E.EXCH.STRONG.GPU PT, RZ, [R2], R9 ;  /* 0x0000000902ff73a8 */ /* 0x0022e200041ee100 */
[----:B------:R-:W-:-:S04]  /*0bf0*/  DEPBAR {5,4,3,2,1,0} ;  /* 0x0000003f0000791a */ /* 0x000fc80000000000 */
[----:B------:R1:W-:Y:S01]  /*0c00*/  UTMACCTL.IV [UR24] ;  /* 0x00000000180079b9 */ /* 0x0003e20008000000 */
[----:B------:R-:W-:Y:S01]  /*0c10*/  NOP ;  /* 0x0000000000007918 */ /* 0x000fe20000000000 */
.L_x_30:
[----:B------:R-:W-:Y:S05]  /*0c20*/  @P0 BRA `(.L_x_31) ;  /* 0x00000000000c0947 */ /* 0x000fea0003800000 */
[----:B------:R0:W-:Y:S01]  /*0c30*/  UTMACMDFLUSH ;  /* 0x00000000000079b7 */ /* 0x0001e20000000000 */
[----:B------:R-:W-:Y:S05]  /*0c40*/  @P0 BRA `(.L_x_31) ;  /* 0x0000000000040947 */ /* 0x000fea0003800000 */
[----:B------:R-:W-:-:S04]  /*0c50*/  DEPBAR.LE SB0, 0x0 ;  /* 0x000080000000791a */ /* 0x000fc80000000000 */
.L_x_31:
[----:B------:R-:W-:Y:S05]  /*0c60*/  WARPSYNC.ALL ;  /* 0x0000000000007948 */ /* 0x000fea0003800000 */
[----:B---3--:R-:W-:Y:S06]  /*0c70*/  BAR.SYNC.DEFER_BLOCKING 0x0 ;  /* 0x0000000000007b1d */ /* 0x008fec0000010000 */
[----:B------:R-:W-:Y:S02]  /*0c80*/  BSSY B3, `(.L_x_32) ;  /* 0x000000b000037945 */ /* 0x000fe40003800000 */
[----:B------:R-:W-:Y:S06]  /*0c90*/  BAR.SYNC.DEFER_BLOCKING 0x0 ;  /* 0x0000000000007b1d */ /* 0x000fec0000010000 */
[----:B------:R3:W-:Y:S01]  /*0ca0*/  @!P0 STS [R4], RZ ;  /* 0x000000ff04008388 */ /* 0x0007e20000000800 */
[----:B------:R-:W-:Y:S01]  /*0cb0*/  NOP ;  /* 0x0000000000007918 */ /* 0x000fe20000000000 */
[----:B------:R-:W-:Y:S05]  /*0cc0*/  @P2 BRA `(.L_x_33) ;  /* 0x0000000000182947 */ /* 0x000fea0003800000 */
[----:B-1--45:R-:W1:Y:S01]  /*0cd0*/  LDS R2, [UR20+0x8] ;  /* 0x00000814ff027984 */ /* 0x032e620008000800 */
[----:B------:R-:W4:Y:S01]  /*0ce0*/  LDC.64 R8, c[0x0][0x220] ;  /* 0x00008800ff087b82 */ /* 0x000f220000000a00 */
[----:B------:R-:W-:Y:S02]  /*0cf0*/  IMAD.MOV.U32 R3, RZ, RZ, 0x70 ;  /* 0x00000070ff037424 */ /* 0x000fe400078e00ff */
[----:B----4-:R4:W-:Y:S03]  /*0d00*/  STS.64 [UR20], R8 ;  /* 0x00000008ff007988 */ /* 0x0109e60008000a14 */
[----:B-1----:R-:W-:-:S05]  /*0d10*/  LOP3.LUT R2, R2, 0x10, R3, 0xd8, !PT ;  /* 0x0000001002027812 */ /* 0x002fca00078ed803 */
[----:B------:R4:W-:Y:S02]  /*0d20*/  STS [UR20+0x8], R2 ;  /* 0x00000802ff007988 */ /* 0x0009e40008000814 */
.L_x_33:
[----:B-1----:R-:W-:Y:S05]  /*0d30*/  BSYNC B3 ;  /* 0x0000000000037941 */ /* 0x002fea0003800000 */
.L_x_32:
[----:B------:R-:W-:Y:S04]  /*0d40*/  BSSY B3, `(.L_x_34) ;  /* 0x0000033000037945 */ /* 0x000fe80003800000 */
[----:B------:R-:W-:Y:S04]  /*0d50*/  BSSY B4, `(.L_x_35) ;  /* 0x000002e000047945 */ /* 0x000fe80003800000 */
[----:B------:R-:W-:Y:S05]  /*0d60*/  @P2 BRA `(.L_x_36) ;  /* 0x0000000000242947 */ /* 0x000fea0003800000 */
[----:B----45:R-:W1:Y:S01]  /*0d70*/  LDS R2, [UR20+0x34] ;  /* 0x00003414ff027984 */ /* 0x030e620008000800 */
[----:B------:R-:W-:-:S05]  /*0d80*/  IMAD.MOV.U32 R3, RZ, RZ, 0x7f000000 ;  /* 0x7f000000ff037424 */ /* 0x000fca00078e00ff */
[----:B-1----:R-:W-:-:S05]  /*0d90*/  LOP3.LUT R2, R2, 0xff000000, R3, 0xb8, !PT ;  /* 0xff00000002027812 */ /* 0x002fca00078eb803 */
[----:B------:R1:W-:Y:S01]  /*0da0*/  STS [UR20+0x34], R2 ;  /* 0x00003402ff007988 */ /* 0x0003e20008000814 */
[----:B------:R-:W-:Y:S05]  /*0db0*/  @P2 BRA `(.L_x_37) ;  /* 0x0000000000182947 */ /* 0x000fea0003800000 */
[----:B-1----:R-:W1:Y:S01]  /*0dc0*/  LDS R2, [UR20+0x38] ;  /* 0x00003814ff027984 */ /* 0x002e620008000800 */
[----:B------:R-:W-:-:S05]  /*0dd0*/  IMAD.MOV.U32 R3, RZ, RZ, 0x3f ;  /* 0x0000003fff037424 */ /* 0x000fca00078e00ff */
[----:B-1----:R-:W-:-:S05]  /*0de0*/  LOP3.LUT R2, R2, 0xff, R3, 0xb8, !PT ;  /* 0x000000ff02027812 */ /* 0x002fca00078eb803 */
[----:B------:R1:W-:Y:S02]  /*0df0*/  STS [UR20+0x38], R2 ;  /* 0x00003802ff007988 */ /* 0x0003e40008000814 */
.L_x_36:
[----:B------:R-:W-:Y:S05]  /*0e00*/  @P2 BRA `(.L_x_38) ;  /* 0x00000000000c2947 */ /* 0x000fea0003800000 */
[----:B------:R1:W-:Y:S02]  /*0e10*/  STS [UR20+0x20], R5 ;  /* 0x00002005ff007988 */ /* 0x0003e40008000814 */
.L_x_37:
[----:B------:R-:W-:Y:S05]  /*0e20*/  @P2 BRA `(.L_x_39) ;  /* 0x0000000000242947 */ /* 0x000fea0003800000 */
[----:B------:R1:W-:Y:S02]  /*0e30*/  STS [UR20+0x24], R6 ;  /* 0x00002406ff007988 */ /* 0x0003e40008000814 */
.L_x_38:
[----:B------:R-:W-:Y:S05]  /*0e40*/  @P2 BRA `(.L_x_40) ;  /* 0x00000000002c2947 */ /* 0x000fea0003800000 */
[----:B-1--45:R-:W1:Y:S01]  /*0e50*/  LDS R2, [UR20+0x1c] ;  /* 0x00001c14ff027984 */ /* 0x032e620008000800 */
[----:B------:R-:W4:Y:S02]  /*0e60*/  LDC.64 R8, c[0x0][0x248] ;  /* 0x00009200ff087b82 */ /* 0x000f240000000a00 */
[--C-:B----4-:R-:W-:Y:S02]  /*0e70*/  SHF.R.U32.HI R5, RZ, 0x4, R9.reuse ;  /* 0x00000004ff057819 */ /* 0x110fe40000011609 */
[----:B------:R-:W-:-:S05]  /*0e80*/  SHF.R.U64 R3, R8, 0x4, R9 ;  /* 0x0000000408037819 */ /* 0x000fca0000001209 */
[----:B------:R4:W-:Y:S01]  /*0e90*/  STS [UR20+0xc], R3 ;  /* 0x00000c03ff007988 */ /* 0x0009e20008000814 */
[----:B-1----:R-:W-:-:S05]  /*0ea0*/  LOP3.LUT R2, R2, 0xf, R5, 0xb8, !PT ;  /* 0x0000000f02027812 */ /* 0x002fca00078eb805 */
[----:B------:R4:W-:Y:S02]  /*0eb0*/  STS [UR20+0x1c], R2 ;  /* 0x00001c02ff007988 */ /* 0x0009e40008000814 */
.L_x_39:
[----:B------:R-:W-:Y:S05]  /*0ec0*/  @P2 BRA `(.L_x_41) ;  /* 0x00000000001c2947 */ /* 0x000fea0003800000 */
[----:B-1--45:R-:W1:Y:S02]  /*0ed0*/  LDS R2, [UR20+0x34] ;  /* 0x00003414ff027984 */ /* 0x032e640008000800 */
[----:B-1----:R-:W-:-:S05]  /*0ee0*/  LOP3.LUT R2, R2, 0x7, RZ, 0xb8, !PT ;  /* 0x0000000702027812 */ /* 0x002fca00078eb8ff */
[----:B------:R1:W-:Y:S02]  /*0ef0*/  STS [UR20+0x34], R2 ;  /* 0x00003402ff007988 */ /* 0x0003e40008000814 */
.L_x_40:
[----:B------:R-:W-:Y:S05]  /*0f00*/  @P2 BRA `(.L_x_42) ;  /* 0x00000000001c2947 */ /* 0x000fea0003800000 */
[----:B-1--45:R-:W1:Y:S02]  /*0f10*/  LDS R2, [UR20+0x34] ;  /* 0x00003414ff027984 */ /* 0x032e640008000800 */
[----:B-1----:R-:W-:-:S05]  /*0f20*/  LOP3.LUT R2, R2, 0x38, RZ, 0xb8, !PT ;  /* 0x0000003802027812 */ /* 0x002fca00078eb8ff */
[----:B------:R1:W-:Y:S02]  /*0f30*/  STS [UR20+0x34], R2 ;  /* 0x00003402ff007988 */ /* 0x0003e40008000814 */
.L_x_41:
[----:B------:R-:W-:Y:S05]  /*0f40*/  @P2 BRA `(.L_x_43) ;  /* 0x00000000001c2947 */ /* 0x000fea0003800000 */
[----:B-1--45:R-:W1:Y:S02]  /*0f50*/  LDS R2, [UR20+0x8] ;  /* 0x00000814ff027984 */ /* 0x032e640008000800 */
[----:B-1----:R-:W-:-:S05]  /*0f60*/  LOP3.LUT R2, R2, 0x780, RZ, 0xb8, !PT ;  /* 0x0000078002027812 */ /* 0x002fca00078eb8ff */
[----:B------:R1:W-:Y:S02]  /*0f70*/  STS [UR20+0x8], R2 ;  /* 0x00000802ff007988 */ /* 0x0003e40008000814 */
.L_x_42:
[----:B------:R-:W-:Y:S05]  /*0f80*/  @P2 BRA `(.L_x_44) ;  /* 0x0000000000282947 */ /* 0x000fea0003800000 */
[----:B-1--45:R-:W1:Y:S02]  /*0f90*/  LDS R2, [UR20+0x8] ;  /* 0x00000814ff027984 */ /* 0x032e640008000800 */
[----:B-1----:R-:W-:-:S05]  /*0fa0*/  LOP3.LUT R2, R2, 0x1800, RZ, 0xb8, !PT ;  /* 0x0000180002027812 */ /* 0x002fca00078eb8ff */
[----:B------:R1:W-:Y:S02]  /*0fb0*/  STS [UR20+0x8], R2 ;  /* 0x00000802ff007988 */ /* 0x0003e40008000814 */
.L_x_43:
[----:B------:R-:W-:Y:S05]  /*0fc0*/  @P2 BREAK B4 ;  /* 0x0000000000042942 */ /* 0x000fea0003800000 */
[----:B------:R-:W-:Y:S05]  /*0fd0*/  @P2 BRA `(.L_x_45) ;  /* 0x0000000000242947 */ /* 0x000fea0003800000 */
[----:B-1--45:R-:W1:Y:S01]  /*0fe0*/  LDS R2, [UR20+0x8] ;  /* 0x00000814ff027984 */ /* 0x032e620008000800 */
[----:B------:R-:W-:-:S05]  /*0ff0*/  IMAD.MOV.U32 R3, RZ, RZ, 0x6000 ;  /* 0x00006000ff037424 */ /* 0x000fca00078e00ff */
[----:B-1----:R-:W-:-:S04]  /*1000*/  LOP3.LUT R2, R2, 0x6000, R3, 0xd8, !PT ;  /* 0x0000600002027812 */ /* 0x002fc800078ed803 */
[----:B------:R-:W-:-:S05]  /*1010*/  LOP3.LUT R2, R2, 0x400000, RZ, 0xb8, !PT ;  /* 0x0040000002027812 */ /* 0x000fca00078eb8ff */
[----:B------:R1:W-:Y:S02]  /*1020*/  STS [UR20+0x8], R2 ;  /* 0x00000802ff007988 */ /* 0x0003e40008000814 */
.L_x_44:
[----:B------:R-:W-:Y:S05]  /*1030*/  BSYNC B4 ;  /* 0x0000000000047941 */ /* 0x000fea0003800000 */
.L_x_35:
[----:B-1--45:R-:W1:Y:S02]  /*1040*/  @!P2 LDS R2, [UR20+0x8] ;  /* 0x00000814ff02a984 */ /* 0x032e640008000800 */
[----:B-1----:R-:W-:-:S05]  /*1050*/  @!P2 LOP3.LUT R2, R2, 0x8000, RZ, 0xb8, !PT ;  /* 0x000080000202a812 */ /* 0x002fca00078eb8ff */
[----:B------:R1:W-:Y:S02]  /*1060*/  @!P2 STS [UR20+0x8], R2 ;  /* 0x00000802ff00a988 */ /* 0x0003e40008000814 */
.L_x_45:
[----:B------:R-:W-:Y:S05]  /*1070*/  BSYNC B3 ;  /* 0x0000000000037941 */ /* 0x000fea0003800000 */
.L_x_34:
[----:B------:R-:W-:Y:S05]  /*1080*/  WARPSYNC.ALL ;  /* 0x0000000000007948 */ /* 0x000fea0003800000 */
[----:B------:R-:W-:Y:S01]  /*1090*/  UIADD3 UR5, UR5, 0x100, URZ ;  /* 0x0000010005057890 */ /* 0x000fe2000fffe03f */
[----:B------:R-:W-:Y:S01]  /*10a0*/  ISETP.GE.AND P1, PT, R12, 0x1, PT ;  /* 0x000000010c00780c */ /* 0x000fe20003f26270 */
[----:B------:R-:W-:Y:S01]  /*10b0*/  IMAD.MOV.U32 R24, RZ, RZ, RZ ;  /* 0x000000ffff187224 */ /* 0x000fe200078e00ff */
[----:B------:R-:W-:Y:S01]  /*10c0*/  SHF.R.U32.HI R6, RZ, 0x5, R0 ;  /* 0x00000005ff067819 */ /* 0x000fe20000011600 */
[----:B------:R-:W-:-:S04]  /*10d0*/  UIADD3 UR26, UP0, UR5, UR26, URZ ;  /* 0x0000001a051a7290 */ /* 0x000fc8000ff1e03f */
[----:B------:R-:W-:Y:S01]  /*10e0*/  ULEA.HI.X.SX32 UR27, UR5, UR27, 0x1, UP0 ;  /* 0x0000001b051b7291 */ /* 0x000fe200080f0e3f */
[----:B------:R-:W-:Y:S11]  /*10f0*/  @P0 BRA `(.L_x_46) ;  /* 0x0000000000280947 */ /* 0x000ff60003800000 */
[----:B-1--45:R-:W2:Y:S01]  /*1100*/  S2R R2, SR_LANEID ;  /* 0x0000000000027919 */ /* 0x032ea20000000000 */
[----:B------:R-:W-:Y:S05]  /*1110*/  WARPSYNC.ALL ;  /* 0x0000000000007948 */ /* 0x000fea0003800000 */
[----:B--23--:R-:W-:-:S05]  /*1120*/  IMAD.SHL.U32 R4, R2, 0x4, RZ ;  /* 0x0000000402047824 */ /* 0x00cfca00078e00ff */
[----:B------:R-:W1:Y:S01]  /*1130*/  LDS R5, [R4+UR20] ;  /* 0x0000001404057984 */ /* 0x000e620008000800 */
[----:B------:R-:W-:-:S05]  /*1140*/  IADD3 R2, P3, R4, UR26, RZ ;  /* 0x0000001a04027c10 */ /* 0x000fca000ff7e0ff */
[----:B------:R-:W-:-:S05]  /*1150*/  IMAD.X R3, RZ, RZ, UR27, P3 ;  /* 0x0000001bff037e24 */ /* 0x000fca00098e06ff */
[----:B-1----:R1:W2:Y:S01]  /*1160*/  ATOMG.E.EXCH.STRONG.GPU PT, RZ, [R2], R5 ;  /* 0x0000000502ff73a8 */ /* 0x0022a200041ee100 */
[----:B------:R-:W-:-:S04]  /*1170*/  DEPBAR {5,4,3,2,1,0} ;  /* 0x0000003f0000791a */ /* 0x000fc80000000000 */
[----:B------:R1:W-:Y:S01]  /*1180*/  UTMACCTL.IV [UR26] ;  /* 0x000000001a0079b9 */ /* 0x0003e20008000000 */
[----:B------:R-:W-:Y:S01]  /*1190*/  NOP ;  /* 0x0000000000007918 */ /* 0x000fe20000000000 */
.L_x_46:
[----:B------:R-:W-:Y:S05]  /*11a0*/  @P0 BRA `(.L_x_47) ;  /* 0x00000000000c0947 */ /* 0x000fea0003800000 */
[----:B------:R0:W-:Y:S01]  /*11b0*/  UTMACMDFLUSH ;  /* 0x00000000000079b7 */ /* 0x0001e20000000000 */
[----:B------:R-:W-:Y:S05]  /*11c0*/  @P0 BRA `(.L_x_47) ;  /* 0x0000000000040947 */ /* 0x000fea0003800000 */
[----:B------:R-:W-:-:S04]  /*11d0*/  DEPBAR.LE SB0, 0x0 ;  /* 0x000080000000791a */ /* 0x000fc80000000000 */
.L_x_47:
[----:B------:R-:W-:Y:S05]  /*11e0*/  WARPSYNC.ALL ;  /* 0x0000000000007948 */ /* 0x000fea0003800000 */
[----:B--2---:R-:W-:Y:S01]  /*11f0*/  BAR.SYNC.DEFER_BLOCKING 0x0 ;  /* 0x0000000000007b1d */ /* 0x004fe20000010000 */
[----:B------:R-:W-:Y:S01]  /*1200*/  R2UR UR21, R6 ;  /* 0x00000000061572ca */ /* 0x000fe200000e0000 */
[----:B------:R-:W-:Y:S01]  /*1210*/  USHF.L.U32 UR15, UR32, 0x8, URZ ;  /* 0x00000008200f7899 */ /* 0x000fe2000800063f */
[----:B------:R-:W-:Y:S01]  /*1220*/  IMAD.MOV.U32 R25, RZ, RZ, RZ ;  /* 0x000000ffff197224 */ /* 0x000fe200078e00ff */
[----:B------:R-:W-:Y:S02]  /*1230*/  CS2R R26, SRZ ;  /* 0x00000000001a7805 */ /* 0x000fe4000001ff00 */
[----:B------:R-:W-:Y:S01]  /*1240*/  CS2R R28, SRZ ;  /* 0x00000000001c7805 */ /* 0x000fe2000001ff00 */
[----:B------:R-:W-:Y:S01]  /*1250*/  VOTEU.ALL UP0, P2 ;  /* 0x00000000003f7886 */ /* 0x000fe20001000000 */
[----:B------:R-:W-:Y:S01]  /*1260*/  UMOV UR6, 0x1 ;  /* 0x0000000100067882 */ /* 0x000fe20000000000 */
[----:B------:R-:W-:Y:S01]  /*1270*/  VOTEU.ALL UP1, P2 ;  /* 0x00000000003f7886 */ /* 0x000fe20001020000 */
[----:B------:R-:W-:Y:S01]  /*1280*/  VOTEU.ALL UP2, P2 ;  /* 0x00000000003f7886 */ /* 0x000fe20001040000 */
[----:B------:R-:W-:Y:S01]  /*1290*/  VOTEU.ALL UP3, P2 ;  /* 0x00000000003f7886 */ /* 0x000fe20001060000 */
[----:B------:R-:W-:-:S04]  /*12a0*/  @!UP0 UIADD3 UR8, -UR6, 0x100000, URZ ;  /* 0x0010000006088890 */ /* 0x000fc8000fffe13f */
[----:B------:R-:W-:Y:S02]  /*12b0*/  @!UP0 USHF.L.U32 UR9, UR8, 0xb, URZ ;  /* 0x0000000b08098899 */ /* 0x000fe4000800063f */
[----:B------:R-:W-:Y:S01]  /*12c0*/  @!UP0 USHF.L.U32 UR8, UR8, 0x1, URZ ;  /* 0x0000000108088899 */ /* 0x000fe2000800063f */
[----:B------:R-:W-:Y:S01]  /*12d0*/  CS2R R30, SRZ ;  /* 0x00000000001e7805 */ /* 0x000fe2000001ff00 */
        /* <DEDUP_REMOVED lines=12> */
[----:B------:R-:W-:Y:S01]  /*13a0*/  VOTEU.ALL UP0, P2 ;  /* 0x00000000003f7886 */ /* 0x000fe20001000000 */
[----:B------:R-:W-:Y:S02]  /*13b0*/  CS2R R38, SRZ ;  /* 0x0000000000267805 */ /* 0x000fe4000001ff00 */
[----:B------:R-:W-:Y:S02]  /*13c0*/  CS2R R40, SRZ ;  /* 0x0000000000287805 */ /* 0x000fe4000001ff00 */
[----:B------:R-:W-:Y:S02]  /*13d0*/  CS2R R42, SRZ ;  /* 0x00000000002a7805 */ /* 0x000fe4000001ff00 */
[----:B------:R-:W-:Y:S01]  /*13e0*/  CS2R R44, SRZ ;  /* 0x00000000002c7805 */ /* 0x000fe2000001ff00 */
[----:B------:R-:W2:Y:S02]  /*13f0*/  FENCE.VIEW.ASYNC.S ;  /* 0x00000000000073c6 */ /* 0x000ea40000000000 */
[----:B--2---:R-:W2:Y:S02]  /*1400*/  @!UP0 SYNCS.EXCH.64 URZ, [UR20+0x28000], UR8 ;  /* 0x02800008143f85b2 */ /* 0x004ea40008000100 */
[----:B--2---:R-:W-:Y:S01]  /*1410*/  BAR.SYNC.DEFER_BLOCKING 0x0 ;  /* 0x0000000000007b1d */ /* 0x004fe20000010000 */
[----:B------:R-:W-:-:S02]  /*1420*/  CS2R R46, SRZ ;  /* 0x00000000002e7805 */ /* 0x000fc4000001ff00 */
[----:B------:R-:W-:Y:S02]  /*1430*/  CS2R R48, SRZ ;  /* 0x0000000000307805 */ /* 0x000fe4000001ff00 */
[----:B------:R-:W-:Y:S02]  /*1440*/  CS2R R50, SRZ ;  /* 0x0000000000327805 */ /* 0x000fe4000001ff00 */
[----:B------:R-:W-:Y:S02]  /*1450*/  CS2R R52, SRZ ;  /* 0x0000000000347805 */ /* 0x000fe4000001ff00 */
[----:B------:R-:W-:Y:S02]  /*1460*/  CS2R R54, SRZ ;  /* 0x0000000000367805 */ /* 0x000fe4000001ff00 */
[----:B------:R-:W-:Y:S02]  /*1470*/  CS2R R56, SRZ ;  /* 0x0000000000387805 */ /* 0x000fe4000001ff00 */
        /* <DEDUP_REMOVED lines=14> */
[----:B------:R-:W-:Y:S01]  /*1560*/  CS2R R86, SRZ ;  /* 0x0000000000567805 */ /* 0x000fe2000001ff00 */
[----:B------:R2:W4:Y:S02]  /*1570*/  @!UP1 SYNCS.EXCH.64 URZ, [UR20+0x28008], UR10 ;  /* 0x0280080a143f95b2 */ /* 0x0005240008000100 */
[----:B----4-:R-:W-:Y:S01]  /*1580*/  BAR.SYNC.DEFER_BLOCKING 0x0 ;  /* 0x0000000000007b1d */ /* 0x010fe20000010000 */
[----:B--2---:R-:W-:-:S05]  /*1590*/  USHF.L.U32 UR11, UR33, 0x6, URZ ;  /* 0x00000006210b7899 */ /* 0x004fca000800063f */
[----:B------:R2:W4:Y:S02]  /*15a0*/  @!UP2 SYNCS.EXCH.64 URZ, [UR20+0x28010], UR12 ;  /* 0x0280100c143fa5b2 */ /* 0x0005240008000100 */
[----:B----4-:R-:W-:Y:S06]  /*15b0*/  BAR.SYNC.DEFER_BLOCKING 0x0 ;  /* 0x0000000000007b1d */ /* 0x010fec0000010000 */
[----:B------:R2:W4:Y:S01]  /*15c0*/  @!UP3 SYNCS.EXCH.64 URZ, [UR20+0x28018], UR6 ;  /* 0x02801806143fb5b2 */ /* 0x0005220008000100 */
[----:B------:R-:W-:Y:S05]  /*15d0*/  @!P1 BRA `(.L_x_48) ;  /* 0x0000000400909947 */ /* 0x000fea0003800000 */
        /* <DEDUP_REMOVED lines=32> */
[----:B------:R-:W-:Y:S01]  /*17e0*/  UMOV UR5, URZ ;  /* 0x0000003f00057c82 */ /* 0x000fe20008000000 */
[----:B------:R-:W-:-:S05]  /*17f0*/  UMOV UR10, URZ ;  /* 0x0000003f000a7c82 */ /* 0x000fca0008000000 */
.L_x_50:
[----:B----4-:R-:W-:Y:S01]  /*1800*/  BAR.SYNC.DEFER_BLOCKING 0x0 ;  /* 0x0000000000007b1d */ /* 0x010fe20000010000 */
[----:B------:R-:W-:Y:S01]  /*1810*/  ULEA UR18, UR5, UR20, 0x3 ;  /* 0x0000001405127291 */ /* 0x000fe2000f8e183f */
[----:B-1---5:R-:W-:Y:S01]  /*1820*/  @!P2 IMAD.MOV.U32 R2, RZ, RZ, 0xa000 ;  /* 0x0000a000ff02a424 */ /* 0x022fe200078e00ff */
[----:B------:R-:W-:Y:S01]  /*1830*/  ELECT P0, URZ, PT ;  /* 0x00000000003f782f */ /* 0x000fe20003800000 */
[----:B------:R-:W-:-:S03]  /*1840*/  ULEA UR8, UR5, UR20, 0xd ;  /* 0x0000001405087291 */ /* 0x000fc6000f8e683f */
[----:B------:R-:W-:Y:S02]  /*1850*/  ISETP.LT.U32.AND P0, PT, R7, 0x20, P0 ;  /* 0x000000200700780c */ /* 0x000fe40000701070 */
[----:B------:R-:W-:Y:S01]  /*1860*/  ELECT P1, URZ, PT ;  /* 0x00000000003f782f */ /* 0x000fe20003820000 */
[----:B------:R-:W-:-:S03]  /*1870*/  UIADD3 UR8, UR8, 0x20000, URZ ;  /* 0x0002000008087890 */ /* 0x000fc6000fffe03f */
[----:B------:R-:W-:Y:S01]  /*1880*/  ISETP.LT.U32.AND P1, PT, R7, 0x20, P1 ;  /* 0x000000200700780c */ /* 0x000fe20000f21070 */
[----:B--2---:R-:W-:Y:S01]  /*1890*/  ULEA UR12, UR5, UR20, 0xf ;  /* 0x00000014050c7291 */ /* 0x004fe2000f8e783f */
[----:B------:R-:W-:-:S05]  /*18a0*/  UMOV UR14, UR10 ;  /* 0x0000000a000e7c82 */ /* 0x000fca0008000000 */
[----:B------:R-:W-:Y:S01]  /*18b0*/  VOTEU.ANY UP0, P0 ;  /* 0x00000000003f7886 */ /* 0x000fe20000000100 */
[----:B------:R-:W-:Y:S01]  /*18c0*/  VOTEU.ANY UP2, P0 ;  /* 0x00000000003f7886 */ /* 0x000fe20000040100 */
[----:B------:R1:W-:Y:S03]  /*18d0*/  @!P2 SYNCS.ARRIVE.TRANS64 RZ, [UR18+0x28000], R2 ;  /* 0x02800002ffffa9a7 */ /* 0x0003e60008000012 */
[----:B------:R-:W-:Y:S01]  /*18e0*/  @UP0 UIADD3 UR9, UR18, 0x28000, URZ ;  /* 0x0002800012090890 */ /* 0x000fe2000fffe03f */
[----:B------:R-:W-:Y:S01]  /*18f0*/  @UP0 UMOV UR6, UR22 ;  /* 0x0000001600060c82 */ /* 0x000fe20008000000 */
[----:B------:R-:W-:Y:S01]  /*1900*/  @UP0 UMOV UR7, UR23 ;  /* 0x0000001700070c82 */ /* 0x000fe20008000000 */
[----:B------:R-:W-:Y:S01]  /*1910*/  BAR.SYNC.DEFER_BLOCKING 0x0 ;  /* 0x0000000000007b1d */ /* 0x000fe20000010000 */
[----:B-1----:R-:W-:-:S05]  /*1920*/  IMAD.U32 R2, RZ, RZ, UR4 ;  /* 0x00000004ff027e24 */ /* 0x002fca000f8e00ff */
[----:B------:R-:W-:Y:S01]  /*1930*/  VOTEU.ANY UP1, P1 ;  /* 0x00000000003f7886 */ /* 0x000fe20000820100 */
[----:B------:R-:W-:Y:S01]  /*1940*/  VOTEU.ANY UP3, P1 ;  /* 0x00000000003f7886 */ /* 0x000fe20000860100 */
[----:B------:R-:W-:-:S03]  /*1950*/  SHF.L.U32 R2, R2, 0x1f, RZ ;  /* 0x0000001f02027819 */ /* 0x000fc600000006ff */
[----:B------:R-:W-:Y:S01]  /*1960*/  @UP1 UIADD3 UR13, UR18, 0x28000, URZ ;  /* 0x00028000120d1890 */ /* 0x000fe2000fffe03f */
[----:B------:R-:W-:Y:S01]  /*1970*/  @UP1 UMOV UR16, UR24 ;  /* 0x0000001800101c82 */ /* 0x000fe20008000000 */
[----:B------:R-:W-:Y:S01]  /*1980*/  @UP1 UMOV UR17, UR25 ;  /* 0x0000001900111c82 */ /* 0x000fe20008000000 */
[----:B------:R1:W-:Y:S01]  /*1990*/  @UP2 UTMALDG.2D [UR8], [UR6] ;  /* 0x00000008060025b4 */ /* 0x0003e20008008000 */
[----:B------:R2:W-:Y:S06]  /*19a0*/  MEMBAR.ALL.CTA ;  /* 0x0000000000007992 */ /* 0x0005ec0000008000 */
[----:B--2---:R-:W2:Y:S02]  /*19b0*/  FENCE.VIEW.ASYNC.S ;  /* 0x00000000000073c6 */ /* 0x004ea40000000000 */
[----:B--2---:R-:W-:Y:S06]  /*19c0*/  BAR.SYNC.DEFER_BLOCKING 0x0 ;  /* 0x0000000000007b1d */ /* 0x004fec0000010000 */
[----:B------:R1:W-:Y:S02]  /*19d0*/  @UP3 UTMALDG.2D [UR12], [UR16] ;  /* 0x0000000c100035b4 */ /* 0x0003e40008008000 */
[----:B------:R-:W-:Y:S06]  /*19e0*/  BAR.SYNC.DEFER_BLOCKING 0x0 ;  /* 0x0000000000007b1d */ /* 0x000fec0000010000 */
[----:B------:R-:W2:Y:S02]  /*19f0*/  SYNCS.PHASECHK.TRANS64.TRYWAIT P0, [UR18+0x28000], R2 ;  /* 0x02800002ff0075a7 */ /* 0x000ea40008000152 */
[----:B-12---:R-:W-:Y:S05]  /*1a00*/  @!P0 BRA `(.L_x_49) ;  /* 0x00000008002c8947 */ /* 0x006fea0003800000 */
.L_x_51:
[----:B------:R-:W-:Y:S01]  /*1a10*/  USHF.L.U32 UR6, UR21, 0x8, URZ ;  /* 0x0000000815067899 */ /* 0x000fe2000800063f */
[----:B------:R-:W-:Y:S02]  /*1a20*/  WARPGROUP.DEPBAR.LE gsb0, 0x0 ;  /* 0x00008000000079c5 */ /* 0x000fe40000010000 */
[----:B------:R-:W-:Y:S01]  /*1a30*/  USHF.R.U32.HI UR16, URZ, 0x4, UR8 ;  /* 0x000000043f107899 */ /* 0x000fe20008011608 */
[----:B------:R-:W-:Y:S01]  /*1a40*/  WARPGROUP.ARRIVE ;  /* 0x00000000000079c5 */ /* 0x000fe20000000000 */
[----:B------:R-:W-:Y:S01]  /*1a50*/  ULOP3.LUT UR6, UR6, 0x400, URZ, 0xc0, !UPT ;  /* 0x0000040006067892 */ /* 0x000fe2000f8ec03f */
[----:B------:R-:W1:Y:S01]  /*1a60*/  LDC R2, c[0x0][0x230] ;  /* 0x00008c00ff027b82 */ /* 0x000e620000000800 */
[----:B------:R-:W-:Y:S02]  /*1a70*/  USGXT.U32 UR16, UR16, 0xe ;  /* 0x0000000e1010789a */ /* 0x000fe40008000000 */
[----:B------:R-:W-:Y:S01]  /*1a80*/  ULEA.HI UR6, UR12, UR6, URZ, 0x1c ;  /* 0x000000060c067291 */ /* 0x000fe2000f8fe03f */
[----:B------:R-:W-:Y:S01]  /*1a90*/  UMOV UR17, 0x40000040 ;  /* 0x4000004000117882 */ /* 0x000fe20000000000 */
[----:B------:R-:W-:-:S02]  /*1aa0*/  UMOV UR19, 0x40000040 ;  /* 0x4000004000137882 */ /* 0x000fc40000000000 */
[----:B------:R-:W-:Y:S01]  /*1ab0*/  ULOP3.LUT UR18, UR6, 0x3fff, URZ, 0xc0, !UPT ;  /* 0x00003fff06127892 */ /* 0x000fe2000f8ec03f */
[----:B------:R-:W-:Y:S02]  /*1ac0*/  UMOV UR7, URZ ;  /* 0x0000003f00077c82 */ /* 0x000fe40008000000 */
[----:B------:R-:W-:Y:S01]  /*1ad0*/  UMOV UR6, URZ ;  /* 0x0000003f00067c82 */ /* 0x000fe20008000000 */
[----:B------:R-:W-:Y:S02]  /*1ae0*/  UIADD3 UR10, UR10, 0x80, URZ ;  /* 0x000000800a0a7890 */ /* 0x000fe4000fffe03f */
[----:B------:R-:W-:-:S03]  /*1af0*/  UIADD3 UR5, UR5, 0x1, URZ ;  /* 0x0000000105057890 */ /* 0x000fc6000fffe03f */
[----:B------:R-:W-:Y:S01]  /*1b00*/  QGMMA.64x128x32.F32.E4M3.E4M3 R24, gdesc[UR16], R24 ;  /* 0x01e00000101879f3 */ /* 0x000fe20008700818 */
[----:B------:R-:W-:Y:S02]  /*1b10*/  UIADD3 UR16, UP0, UR16, 0x2, URZ ;  /* 0x0000000210107890 */ /* 0x000fe4000ff1e03f */
[----:B------:R-:W-:Y:S02]  /*1b20*/  UIADD3 UR18, UP1, UR18, 0x2, URZ ;  /* 0x0000000212127890 */ /* 0x000fe4000ff3e03f */
[----:B------:R-:W-:Y:S02]  /*1b30*/  UIADD3.X UR17, UR6, 0x40000040, URZ, UP0, !UPT ;  /* 0x4000004006117890 */ /* 0x000fe400087fe43f */
[----:B------:R-:W-:Y:S01]  /*1b40*/  UIADD3.X UR19, UR7, 0x40000040, URZ, UP1, !UPT ;  /* 0x4000004007137890 */ /* 0x000fe20008ffe43f */
[----:B-1----:R-:W-:Y:S01]  /*1b50*/  ISETP.LE.AND P0, PT, R2, UR10, PT ;  /* 0x0000000a02007c0c */ /* 0x002fe2000bf03270 */
[----:B------:R-:W-:Y:S02]  /*1b60*/  UIADD3.64 UR28, UR16, 0x2, URZ ;  /* 0x00000002101c7897 */ /* 0x000fe4000fffe03f */
[----:B------:R-:W-:-:S02]  /*1b70*/  UIADD3.64 UR30, UR18, 0x2, URZ ;  /* 0x00000002121e7897 */ /* 0x000fc4000fffe03f */
[----:B------:R-:W-:-:S04]  /*1b80*/  UISETP.NE.U32.AND UP0, UPT, UR5, 0x4, UPT ;  /* 0x000000040500788c */ /* 0x000fc8000bf05070 */
[----:B------:R-:W-:Y:S02]  /*1b90*/  USEL UR6, URZ, 0x1, UP0 ;  /* 0x000000013f067887 */ /* 0x000fe40008000000 */
[----:B------:R-:W-:Y:S02]  /*1ba0*/  USEL UR5, UR5, URZ, UP0 ;  /* 0x0000003f05057287 */ /* 0x000fe40008000000 */
[----:B------:R-:W-:Y:S01]  /*1bb0*/  ULOP3.LUT UR4, UR4, UR6, URZ, 0x3c, !UPT ;  /* 0x0000000604047292 */ /* 0x000fe2000f8e3c3f */
[----:B------:R-:W-:Y:S01]  /*1bc0*/  QGMMA.64x128x32.F32.E4M3.E4M3 R24, gdesc[UR16], R24 ;  /* 0x01e00000101879f3 */ /* 0x000fe20008700818 */
[----:B------:R-:W-:Y:S02]  /*1bd0*/  UIADD3.64 UR16, UR16, 0x4, URZ ;  /* 0x0000000410107897 */ /* 0x000fe4000fffe03f */
[----:B------:R-:W-:-:S09]  /*1be0*/  UIADD3.64 UR18, UR18, 0x4, URZ ;  /* 0x0000000412127897 */ /* 0x000fd2000fffe03f */
[----:B------:R-:W-:-:S12]  /*1bf0*/  QGMMA.64x128x32.F32.E4M3.E4M3 R24, gdesc[UR28], R24 ;  /* 0x01e000001c1879f3 */ /* 0x000fd80008700818 */
[----:B------:R-:W-:Y:S01]  /*1c00*/  QGMMA.64x128x32.F32.E4M3.E4M3 R24, gdesc[UR16], R24, gsb0 ;  /* 0x01e00000101879f3 */ /* 0x000fe20008000818 */
[----:B------:R-:W-:Y:S05]  /*1c10*/  @!P0 BRA `(.L_x_50) ;  /* 0xfffffff800f88947 */ /* 0x000fea000383ffff */
.L_x_48:
[----:B------:R-:W-:Y:S02]  /*1c20*/  WARPGROUP.DEPBAR.LE gsb0, 0x0 ;  /* 0x00008000000079c5 */ /* 0x000fe40000010000 */
[----:B----4-:R-:W-:Y:S01]  /*1c30*/  BAR.SYNC.DEFER_BLOCKING 0x0 ;  /* 0x0000000000007b1d */ /* 0x010fe20000010000 */
[C---:B-1---5:R-:W-:Y:S01]  /*1c40*/  IMAD.SHL.U32 R2, R0.reuse, 0x40, RZ ;  /* 0x0000004000027824 */ /* 0x062fe200078e00ff */
[C---:B------:R-:W-:Y:S01]  /*1c50*/  LOP3.LUT R3, R0.reuse, 0x1c, RZ, 0xc0, !PT ;  /* 0x0000001c00037812 */ /* 0x040fe200078ec0ff */
[----:B---3--:R-:W-:Y:S01]  /*1c60*/  IMAD.SHL.U32 R4, R0, 0x2, RZ ;  /* 0x0000000200047824 */ /* 0x008fe200078e00ff */
[----:B------:R-:W-:Y:S02]  /*1c70*/  ELECT P0, URZ, PT ;  /* 0x00000000003f782f */ /* 0x000fe40003800000 */
[----:B------:R-:W-:Y:S01]  /*1c80*/  F2FP.SATFINITE.E4M3.F32.PACK_AB_MERGE_C R24, R25, R24, RZ ;  /* 0x000000181918723e */ /* 0x000fe200048070ff */
[----:B------:R-:W-:Y:S01]  /*1c90*/  ULOP3.LUT UR21, UR21, 0x1, URZ, 0xc0, !UPT ;  /* 0x0000000115157892 */ /* 0x000fe2000f8ec03f */
[----:B------:R-:W-:Y:S01]  /*1ca0*/  LOP3.LUT R2, R2, 0x3800, RZ, 0xc0, !PT ;  /* 0x0000380002027812 */ /* 0x000fe200078ec0ff */
[----:B------:R-:W-:Y:S01]  /*1cb0*/  UMOV UR10, UR11 ;  /* 0x0000000b000a7c82 */ /* 0x000fe20008000000 */
[----:B------:R-:W-:Y:S01]  /*1cc0*/  LOP3.LUT R4, R4, 0x6, RZ, 0xc0, !PT ;  /* 0x0000000604047812 */ /* 0x000fe200078ec0ff */
[----:B------:R-:W-:Y:S01]  /*1cd0*/  ULEA UR9, UR21, UR15, 0x7 ;  /* 0x0000000f15097291 */ /* 0x000fe2000f8e383f */
[----:B------:R-:W-:Y:S01]  /*1ce0*/  F2FP.SATFINITE.E4M3.F32.PACK_AB_MERGE_C R26, R27, R26, RZ ;  /* 0x0000001a1b1a723e */ /* 0x000fe200048070ff */
[----:B------:R-:W-:Y:S01]  /*1cf0*/  IMAD R2, R3, 0x20, R2 ;  /* 0x0000002003027824 */ /* 0x000fe200078e0202 */
[----:B------:R-:W-:Y:S01]  /*1d00*/  F2FP.SATFINITE.E4M3.F32.PACK_AB_MERGE_C R28, R29, R28, RZ ;  /* 0x0000001c1d1c723e */ /* 0x000fe200048070ff */
[----:B------:R-:W-:Y:S01]  /*1d10*/  IMAD R3, R3, 0x4, R4 ;  /* 0x0000000403037824 */ /* 0x000fe200078e0204 */
[----:B------:R-:W-:Y:S01]  /*1d20*/  F2FP.SATFINITE.E4M3.F32.PACK_AB_MERGE_C R30, R31, R30, RZ ;  /* 0x0000001e1f1e723e */ /* 0x000fe200048070ff */
[----:B------:R-:W-:Y:S01]  /*1d30*/  ULEA UR8, UR21, UR20, 0xd ;  /* 0x0000001415087291 */ /* 0x000fe2000f8e683f */
[----:B------:R-:W-:Y:S01]  /*1d40*/  F2FP.SATFINITE.E4M3.F32.PACK_AB_MERGE_C R32, R33, R32, RZ ;  /* 0x000000202120723e */ /* 0x000fe200048070ff */
[----:B------:R-:W-:Y:S01]  /*1d50*/  IMAD.IADD R3, R2, 0x1, R3 ;  /* 0x0000000102037824 */ /* 0x000fe200078e0203 */
[----:B------:R-:W-:-:S02]  /*1d60*/  F2FP.SATFINITE.E4M3.F32.PACK_AB_MERGE_C R34, R35, R34, RZ ;  /* 0x000000222322723e */ /* 0x000fc400048070ff */
[----:B------:R-:W-:Y:S02]  /*1d70*/  F2FP.SATFINITE.E4M3.F32.PACK_AB_MERGE_C R36, R37, R36, RZ ;  /* 0x000000242524723e */ /* 0x000fe400048070ff */
[----:B------:R-:W-:Y:S01]  /*1d80*/  F2FP.SATFINITE.E4M3.F32.PACK_AB_MERGE_C R38, R39, R38, RZ ;  /* 0x000000262726723e */ /* 0x000fe200048070ff */
[----:B------:R-:W1:Y:S02]  /*1d90*/  @!P2 SYNCS.CCTL.IV [UR20+0x28000] ;  /* 0x02800000ff00a9b1 */ /* 0x000e640008000014 */
[----:B-1----:R-:W-:Y:S01]  /*1da0*/  BAR.SYNC.DEFER_BLOCKING 0x0 ;  /* 0x0000000000007b1d */ /* 0x002fe20000010000 */
[----:B------:R-:W-:Y:S02]  /*1db0*/  ISETP.LT.U32.AND P0, PT, R7, 0x40, P0 ;  /* 0x000000400700780c */ /* 0x000fe40000701070 */
[----:B------:R-:W-:Y:S02]  /*1dc0*/  LOP3.LUT R5, R3, 0x10, RZ, 0x3c, !PT ;  /* 0x0000001003057812 */ /* 0x000fe400078e3cff */
[----:B------:R-:W-:-:S02]  /*1dd0*/  F2FP.SATFINITE.E4M3.F32.PACK_AB_MERGE_C R40, R41, R40, RZ ;  /* 0x000000282928723e */ /* 0x000fc400048070ff */
[----:B------:R-:W-:Y:S02]  /*1de0*/  F2FP.SATFINITE.E4M3.F32.PACK_AB_MERGE_C R42, R43, R42, RZ ;  /* 0x0000002a2b2a723e */ /* 0x000fe400048070ff */
[----:B------:R-:W-:Y:S02]  /*1df0*/  F2FP.SATFINITE.E4M3.F32.PACK_AB_MERGE_C R44, R45, R44, RZ ;  /* 0x0000002c2d2c723e */ /* 0x000fe400048070ff */
[----:B------:R-:W-:Y:S02]  /*1e00*/  F2FP.SATFINITE.E4M3.F32.PACK_AB_MERGE_C R46, R47, R46, RZ ;  /* 0x0000002e2f2e723e */ /* 0x000fe400048070ff */
[----:B------:R-:W-:Y:S01]  /*1e10*/  LOP3.LUT R7, R3, 0x20, RZ, 0x3c, !PT ;  /* 0x0000002003077812 */ /* 0x000fe200078e3cff */
[----:B------:R-:W-:Y:S01]  /*1e20*/  VOTEU.ANY UP0, P0 ;  /* 0x00000000003f7886 */ /* 0x000fe20000000100 */
[----:B------:R-:W-:Y:S01]  /*1e30*/  F2FP.SATFINITE.E4M3.F32.PACK_AB_MERGE_C R48, R49, R48, RZ ;  /* 0x000000303130723e */ /* 0x000fe200048070ff */
[----:B------:R-:W-:Y:S01]  /*1e40*/  VOTEU.ANY UP1, P0 ;  /* 0x00000000003f7886 */ /* 0x000fe20000020100 */
[----:B------:R-:W-:-:S02]  /*1e50*/  F2FP.SATFINITE.E4M3.F32.PACK_AB_MERGE_C R50, R51, R50, RZ ;  /* 0x000000323332723e */ /* 0x000fc400048070ff */
[----:B------:R-:W-:Y:S01]  /*1e60*/  F2FP.SATFINITE.E4M3.F32.PACK_AB_MERGE_C R52, R53, R52, RZ ;  /* 0x000000343534723e */ /* 0x000fe200048070ff */
[----:B--2---:R-:W-:Y:S01]  /*1e70*/  @UP0 UMOV UR6, UR26 ;  /* 0x0000001a00060c82 */ /* 0x004fe20008000000 */
[----:B------:R-:W-:Y:S01]  /*1e80*/  F2FP.SATFINITE.E4M3.F32.PACK_AB_MERGE_C R54, R55, R54, RZ ;  /* 0x000000363736723e */ /* 0x000fe200048070ff */
[----:B------:R-:W-:Y:S01]  /*1e90*/  @UP0 UMOV UR7, UR27 ;  /* 0x0000001b00070c82 */ /* 0x000fe20008000000 */
[----:B------:R-:W-:Y:S01]  /*1ea0*/  LOP3.LUT R9, R3, 0x30, RZ, 0x3c, !PT ;  /* 0x0000003003097812 */ /* 0x000fe200078e3cff */
[----:B------:R-:W1:Y:S02]  /*1eb0*/  @!P2 SYNCS.CCTL.IV [UR20+0x28008] ;  /* 0x02800800ff00a9b1 */ /* 0x000e640008000014 */
[----:B-1----:R-:W-:Y:S01]  /*1ec0*/  BAR.SYNC.DEFER_BLOCKING 0x0 ;  /* 0x0000000000007b1d */ /* 0x002fe20000010000 */
[----:B------:R-:W-:Y:S02]  /*1ed0*/  F2FP.SATFINITE.E4M3.F32.PACK_AB_MERGE_C R56, R57, R56, RZ ;  /* 0x000000383938723e */ /* 0x000fe400048070ff */
[----:B------:R-:W-:-:S02]  /*1ee0*/  F2FP.SATFINITE.E4M3.F32.PACK_AB_MERGE_C R58, R59, R58, RZ ;  /* 0x0000003a3b3a723e */ /* 0x000fc400048070ff */
[----:B------:R-:W-:Y:S02]  /*1ef0*/  F2FP.SATFINITE.E4M3.F32.PACK_AB_MERGE_C R60, R61, R60, RZ ;  /* 0x0000003c3d3c723e */ /* 0x000fe400048070ff */
[----:B------:R-:W-:Y:S02]  /*1f00*/  F2FP.SATFINITE.E4M3.F32.PACK_AB_MERGE_C R62, R63, R62, RZ ;  /* 0x0000003e3f3e723e */ /* 0x000fe400048070ff */
[----:B------:R-:W-:Y:S02]  /*1f10*/  LOP3.LUT R11, R3, 0x40, RZ, 0x3c, !PT ;  /* 0x00000040030b7812 */ /* 0x000fe400078e3cff */
[----:B------:R-:W-:Y:S02]  /*1f20*/  F2FP.SATFINITE.E4M3.F32.PACK_AB_MERGE_C R64, R65, R64, RZ ;  /* 0x000000404140723e */ /* 0x000fe400048070ff */
[----:B------:R-:W-:Y:S02]  /*1f30*/  F2FP.SATFINITE.E4M3.F32.PACK_AB_MERGE_C R66, R67, R66, RZ ;  /* 0x000000424342723e */ /* 0x000fe400048070ff */
[----:B------:R-:W-:-:S02]  /*1f40*/  F2FP.SATFINITE.E4M3.F32.PACK_AB_MERGE_C R68, R69, R68, RZ ;  /* 0x000000444544723e */ /* 0x000fc400048070ff */
[----:B------:R-:W-:Y:S02]  /*1f50*/  F2FP.SATFINITE.E4M3.F32.PACK_AB_MERGE_C R70, R71, R70, RZ ;  /* 0x000000464746723e */ /* 0x000fe400048070ff */
[----:B------:R-:W-:Y:S02]  /*1f60*/  F2FP.SATFINITE.E4M3.F32.PACK_AB_MERGE_C R72, R73, R72, RZ ;  /* 0x000000484948723e */ /* 0x000fe400048070ff */
[----:B------:R-:W-:Y:S02]  /*1f70*/  F2FP.SATFINITE.E4M3.F32.PACK_AB_MERGE_C R74, R75, R74, RZ ;  /* 0x0000004a4b4a723e */ /* 0x000fe400048070ff */
[----:B------:R-:W-:Y:S01]  /*1f80*/  F2FP.SATFINITE.E4M3.F32.PACK_AB_MERGE_C R76, R77, R76, RZ ;  /* 0x0000004c4d4c723e */ /* 0x000fe200048070ff */
[----:B------:R-:W1:Y:S02]  /*1f90*/  @!P2 SYNCS.CCTL.IV [UR20+0x28010] ;  /* 0x02801000ff00a9b1 */ /* 0x000e640008000014 */
[----:B-1----:R-:W-:Y:S01]  /*1fa0*/  BAR.SYNC.DEFER_BLOCKING 0x0 ;  /* 0x0000000000007b1d */ /* 0x002fe20000010000 */
[----:B------:R-:W-:-:S02]  /*1fb0*/  F2FP.SATFINITE.E4M3.F32.PACK_AB_MERGE_C R78, R79, R78, RZ ;  /* 0x0000004e4f4e723e */ /* 0x000fc400048070ff */
[----:B------:R-:W-:Y:S02]  /*1fc0*/  F2FP.SATFINITE.E4M3.F32.PACK_AB_MERGE_C R80, R81, R80, RZ ;  /* 0x000000505150723e */ /* 0x000fe400048070ff */
[----:B------:R-:W-:Y:S02]  /*1fd0*/  F2FP.SATFINITE.E4M3.F32.PACK_AB_MERGE_C R82, R83, R82, RZ ;  /* 0x000000525352723e */ /* 0x000fe400048070ff */
[----:B------:R-:W-:Y:S02]  /*1fe0*/  F2FP.SATFINITE.E4M3.F32.PACK_AB_MERGE_C R84, R85, R84, RZ ;  /* 0x000000545554723e */ /* 0x000fe400048070ff */
[----:B------:R-:W-:Y:S01]  /*1ff0*/  F2FP.SATFINITE.E4M3.F32.PACK_AB_MERGE_C R86, R87, R86, RZ ;  /* 0x000000565756723e */ /* 0x000fe200048070ff */
[----:B------:R-:W1:Y:S02]  /*2000*/  @!P2 SYNCS.CCTL.IV [UR20+0x28018] ;  /* 0x02801800ff00a9b1 */ /* 0x000e640008000014 */
[----:B-1----:R-:W-:Y:S04]  /*2010*/  STS.U16 [R3+UR20], R24 ;  /* 0x0000001803007988 */ /* 0x002fe80008000414 */
[----:B------:R-:W-:Y:S04]  /*2020*/  STS.U16 [R3+UR20+0x400], R26 ;  /* 0x0004001a03007988 */ /* 0x000fe80008000414 */
[----:B------:R-:W-:Y:S04]  /*2030*/  STS.U16 [R3+UR20+0x8], R28 ;  /* 0x0000081c03007988 */ /* 0x000fe80008000414 */
[----:B------:R-:W-:Y:S04]  /*2040*/  STS.U16 [R3+UR20+0x408], R30 ;  /* 0x0004081e03007988 */ /* 0x000fe80008000414 */
[----:B------:R-:W-:Y:S04]  /*2050*/  STS.U16 [R5+UR20], R32 ;  /* 0x0000002005007988 */ /* 0x000fe80008000414 */
[----:B------:R-:W-:Y:S04]  /*2060*/  STS.U16 [R5+UR20+0x400], R34 ;  /* 0x0004002205007988 */ /* 0x000fe80008000414 */
[----:B------:R-:W-:Y:S04]  /*2070*/  STS.U16 [R5+UR20+0x8], R36 ;  /* 0x0000082405007988 */ /* 0x000fe80008000414 */
[----:B------:R1:W-:Y:S04]  /*2080*/  STS.U16 [R5+UR20+0x408], R38 ;  /* 0x0004082605007988 */ /* 0x0003e80008000414 */
[----:B------:R-:W-:Y:S04]  /*2090*/  STS.U16 [R7+UR20], R40 ;  /* 0x0000002807007988 */ /* 0x000fe80008000414 */
[----:B------:R-:W-:Y:S01]  /*20a0*/  STS.U16 [R7+UR20+0x400], R42 ;  /* 0x0004002a07007988 */ /* 0x000fe20008000414 */
[----:B-1----:R-:W-:-:S03]  /*20b0*/  LOP3.LUT R5, R3, 0x50, RZ, 0x3c, !PT ;  /* 0x0000005003057812 */ /* 0x002fc600078e3cff */
[----:B------:R-:W-:Y:S04]  /*20c0*/  STS.U16 [R7+UR20+0x8], R44 ;  /* 0x0000082c07007988 */ /* 0x000fe80008000414 */
[----:B------:R1:W-:Y:S04]  /*20d0*/  STS.U16 [R7+UR20+0x408], R46 ;  /* 0x0004082e07007988 */ /* 0x0003e80008000414 */
[----:B------:R-:W-:Y:S04]  /*20e0*/  STS.U16 [R9+UR20], R48 ;  /* 0x0000003009007988 */ /* 0x000fe80008000414 */
[----:B------:R-:W-:Y:S01]  /*20f0*/  STS.U16 [R9+UR20+0x400], R50 ;  /* 0x0004003209007988 */ /* 0x000fe20008000414 */
[----:B-1----:R-:W-:-:S02]  /*2100*/  LOP3.LUT R7, R3, 0x60, RZ, 0x3c, !PT ;  /* 0x0000006003077812 */ /* 0x002fc400078e3cff */
[----:B------:R-:W-:Y:S01]  /*2110*/  LOP3.LUT R3, R3, 0x70, RZ, 0x3c, !PT ;  /* 0x0000007003037812 */ /* 0x000fe200078e3cff */
[----:B------:R-:W-:Y:S04]  /*2120*/  STS.U16 [R9+UR20+0x8], R52 ;  /* 0x0000083409007988 */ /* 0x000fe80008000414 */
[----:B------:R-:W-:Y:S04]  /*2130*/  STS.U16 [R9+UR20+0x408], R54 ;  /* 0x0004083609007988 */ /* 0x000fe80008000414 */
[----:B------:R-:W-:Y:S04]  /*2140*/  STS.U16 [R11+UR20], R56 ;  /* 0x000000380b007988 */ /* 0x000fe80008000414 */
[----:B------:R-:W-:Y:S04]  /*2150*/  STS.U16 [R11+UR20+0x400], R58 ;  /* 0x0004003a0b007988 */ /* 0x000fe80008000414 */
        /* <DEDUP_REMOVED lines=13> */
[----:B------:R-:W-:Y:S01]  /*2230*/  STS.U16 [R3+UR20+0x408], R86 ;  /* 0x0004085603007988 */ /* 0x000fe20008000414 */
[----:B------:R1:W-:Y:S06]  /*2240*/  MEMBAR.ALL.CTA ;  /* 0x0000000000007992 */ /* 0x0003ec0000008000 */
[----:B-1----:R-:W1:Y:S02]  /*2250*/  FENCE.VIEW.ASYNC.S ;  /* 0x00000000000073c6 */ /* 0x002e640000000000 */
[----:B-1----:R-:W-:Y:S06]  /*2260*/  BAR.SYNC.DEFER_BLOCKING 0x0 ;  /* 0x0000000000007b1d */ /* 0x002fec0000010000 */
[----:B------:R1:W-:Y:S01]  /*2270*/  @UP1 UTMASTG.2D [UR8], [UR6] ;  /* 0x00000008060013b5 */ /* 0x0003e20008008000 */
[----:B------:R0:W-:Y:S01]  /*2280*/  UTMACMDFLUSH ;  /* 0x00000000000079b7 */ /* 0x0001e20000000000 */
[----:B------:R-:W-:-:S04]  /*2290*/  DEPBAR.LE SB0, 0x0 ;  /* 0x000080000000791a */ /* 0x000fc80000000000 */
[----:B------:R-:W-:Y:S06]  /*22a0*/  BAR.SYNC.DEFER_BLOCKING 0x0 ;  /* 0x0000000000007b1d */ /* 0x000fec0000010000 */
[----:B-1----:R-:W-:Y:S05]  /*22b0*/  EXIT ;  /* 0x000000000000794d */ /* 0x002fea0003800000 */
.L_x_49:
[----:B------:R-:W1:Y:S02]  /*22c0*/  SYNCS.PHASECHK.TRANS64.TRYWAIT P0, [UR18+0x28000], R2 ;  /* 0x02800002ff0075a7 */ /* 0x000e640008000152 */
[----:B-1----:R-:W-:Y:S05]  /*22d0*/  @!P0 BRA `(.L_x_49) ;  /* 0xfffffffc00f88947 */ /* 0x002fea000383ffff */
[----:B------:R-:W-:Y:S05]  /*22e0*/  BRA `(.L_x_51) ;  /* 0xfffffff400c87947 */ /* 0x000fea000383ffff */
.L_x_52:
[----:B------:R-:W-:-:S00]  /*22f0*/  BRA `(.L_x_52) ;  /* 0xfffffffc00fc7947 */ /* 0x000fc0000383ffff */
[----:B------:R-:W-:-:S00]  /*2300*/  NOP ;  /* 0x0000000000007918 */ /* 0x000fc00000000000 */
[----:B------:R-:W-:-:S00]  /*2310*/  NOP ;  /* 0x0000000000007918 */ /* 0x000fc00000000000 */
[----:B------:R-:W-:-:S00]  /*2320*/  NOP ;  /* 0x0000000000007918 */ /* 0x000fc00000000000 */
[----:B------:R-:W-:-:S00]  /*2330*/  NOP ;  /* 0x0000000000007918 */ /* 0x000fc00000000000 */
[----:B------:R-:W-:-:S00]  /*2340*/  NOP ;  /* 0x0000000000007918 */ /* 0x000fc00000000000 */
[----:B------:R-:W-:-:S00]  /*2350*/  NOP ;  /* 0x0000000000007918 */ /* 0x000fc00000000000 */
[----:B------:R-:W-:-:S00]  /*2360*/  NOP ;  /* 0x0000000000007918 */ /* 0x000fc00000000000 */
[----:B------:R-:W-:-:S00]  /*2370*/  NOP ;  /* 0x0000000000007918 */ /* 0x000fc00000000000 */
.L_x_53:


//--------------------- .nv.shared.gluon_wgmma    --------------------------
	.section	.nv.shared.gluon_wgmma,"aw",@nobits
	.sectionflags	@""
	.align	16
	.zero		1024


//--------------------- .nv.shared.reserved.0     --------------------------
	.section	.nv.shared.reserved.0,"aw",@nobits
	.weak		__nv_reservedSMEM_offset_0_alias
	.size		__nv_reservedSMEM_offset_0_alias, 0, 0
	.other		__nv_reservedSMEM_offset_0_alias,@"STO_CUDA_RESERVED_SHARED STV_DEFAULT"
__nv_reservedSMEM_offset_0_alias:
	.zero		0


//--------------------- .nv.constant0.gluon_wgmma --------------------------
	.section	.nv.constant0.gluon_wgmma,"a",@progbits
	.sectionflags	@""
	.align	4
.nv.constant0.gluon_wgmma:
	.zero		608


//--------------------- SYMBOLS --------------------------

	.type		.nv.reservedSmem.offset0,@object
	.size		.nv.reservedSmem.offset0,0x4
